//
// Generated by NVIDIA NVVM Compiler
//
// Compiler Build ID: CL-36424714
// Cuda compilation tools, release 13.0, V13.0.88
// Based on NVVM 20.0.0
//

.version 9.0
.target sm_100
.address_size 64

	// .globl	_Z7kernel1Pfi
.global .align 4 .b8 __cudart_i2opi_f[24] = {65, 144, 67, 60, 153, 149, 98, 219, 192, 221, 52, 245, 209, 87, 39, 252, 41, 21, 68, 78, 110, 131, 249, 162};

.visible .entry _Z7kernel1Pfi(
	.param .u64 .ptr .align 1 _Z7kernel1Pfi_param_0,
	.param .u32 _Z7kernel1Pfi_param_1
)
{
	.local .align 4 .b8 	__local_depot0[28];
	.reg .b64 	%SP;
	.reg .b64 	%SPL;
	.reg .pred 	%p<17>;
	.reg .b32 	%r<89>;
	.reg .b32 	%f<51>;
	.reg .b64 	%rd<41>;
	.reg .b64 	%fd<5>;

	mov.u64 	%SPL, __local_depot0;
	ld.param.u64 	%rd13, [_Z7kernel1Pfi_param_0];
	ld.param.u32 	%r30, [_Z7kernel1Pfi_param_1];
	add.u64 	%rd1, %SPL, 0;
	add.u64 	%rd2, %SPL, 0;
	mov.u32 	%r31, %tid.x;
	mov.u32 	%r32, %ctaid.x;
	mov.u32 	%r33, %ntid.x;
	mad.lo.s32 	%r34, %r32, %r33, %r31;
	add.s32 	%r1, %r34, %r30;
	cvt.rn.f32.s32 	%f6, %r1;
	mul.f32 	%f7, %f6, 0f3F22F983;
	cvt.rni.s32.f32 	%r35, %f7;
	cvt.rn.f32.s32 	%f8, %r35;
	fma.rn.f32 	%f9, %f8, 0fBFC90FDA, %f6;
	fma.rn.f32 	%f10, %f8, 0fB3A22168, %f9;
	fma.rn.f32 	%f11, %f8, 0fA7C234C5, %f10;
	abs.f32 	%f12, %f6;
	setp.ltu.f32 	%p2, %f12, 0f47CE4780;
	setp.eq.f32 	%p3, %f12, 0f7F800000;
	mov.b32 	%r2, %f6;
	shr.u32 	%r36, %r2, 23;
	and.b32  	%r37, %r36, 224;
	add.s32 	%r38, %r37, -128;
	shl.b32 	%r39, %r2, 8;
	or.b32  	%r3, %r39, -2147483648;
	shr.u32 	%r40, %r38, 5;
	and.b32  	%r4, %r36, 31;
	mul.wide.u32 	%rd16, %r40, 4;
	sub.s64 	%rd3, %rd2, %rd16;
	sub.s32 	%r5, 32, %r4;
	mov.f32 	%f13, 0f00000000;
	mul.rn.f32 	%f14, %f6, %f13;
	sub.s64 	%rd4, %rd1, %rd16;
	or.pred  	%p1, %p2, %p3;
	selp.b32 	%r6, %r35, 0, %p2;
	selp.f32 	%f1, %f11, %f14, %p2;
	mov.b32 	%r80, 0;
$L__BB0_1:
	mov.u32 	%r84, %r6;
	mov.f32 	%f49, %f1;
	@%p1 bra 	$L__BB0_7;
	mov.b64 	%rd39, 0;
	mov.b32 	%r81, 0;
	mov.u64 	%rd37, __cudart_i2opi_f;
	mov.u64 	%rd38, %rd2;
$L__BB0_3:
	.pragma "nounroll";
	ld.global.nc.u32 	%r42, [%rd37];
	mad.wide.u32 	%rd19, %r42, %r3, %rd39;
	shr.u64 	%rd39, %rd19, 32;
	st.local.u32 	[%rd38], %rd19;
	add.s32 	%r81, %r81, 1;
	add.s64 	%rd38, %rd38, 4;
	add.s64 	%rd37, %rd37, 4;
	setp.ne.s32 	%p4, %r81, 6;
	@%p4 bra 	$L__BB0_3;
	setp.eq.s32 	%p5, %r4, 0;
	st.local.u32 	[%rd2+24], %rd39;
	ld.local.u32 	%r82, [%rd3+24];
	ld.local.u32 	%r83, [%rd3+20];
	@%p5 bra 	$L__BB0_6;
	shl.b32 	%r43, %r82, %r4;
	shr.u32 	%r44, %r83, %r5;
	add.s32 	%r82, %r44, %r43;
	shl.b32 	%r45, %r83, %r4;
	ld.local.u32 	%r46, [%rd3+16];
	shr.u32 	%r47, %r46, %r5;
	add.s32 	%r83, %r47, %r45;
$L__BB0_6:
	setp.lt.s32 	%p6, %r1, 0;
	shr.u32 	%r48, %r82, 30;
	shf.l.wrap.b32 	%r49, %r83, %r82, 2;
	shl.b32 	%r50, %r83, 2;
	shr.u32 	%r51, %r49, 31;
	add.s32 	%r52, %r51, %r48;
	neg.s32 	%r53, %r52;
	selp.b32 	%r84, %r53, %r52, %p6;
	xor.b32  	%r54, %r49, %r2;
	shr.s32 	%r55, %r49, 31;
	xor.b32  	%r56, %r55, %r49;
	xor.b32  	%r57, %r55, %r50;
	cvt.u64.u32 	%rd20, %r56;
	shl.b64 	%rd21, %rd20, 32;
	cvt.u64.u32 	%rd22, %r57;
	or.b64  	%rd23, %rd21, %rd22;
	cvt.rn.f64.s64 	%fd1, %rd23;
	mul.f64 	%fd2, %fd1, 0d3BF921FB54442D19;
	cvt.rn.f32.f64 	%f15, %fd2;
	neg.f32 	%f16, %f15;
	setp.lt.s32 	%p7, %r54, 0;
	selp.f32 	%f49, %f16, %f15, %p7;
$L__BB0_7:
	mov.u32 	%r88, %r6;
	mov.f32 	%f50, %f1;
	@%p1 bra 	$L__BB0_13;
	mov.b64 	%rd40, 0;
	mov.b32 	%r85, 0;
$L__BB0_9:
	.pragma "nounroll";
	mul.wide.u32 	%rd25, %r85, 4;
	mov.u64 	%rd26, __cudart_i2opi_f;
	add.s64 	%rd27, %rd26, %rd25;
	ld.global.nc.u32 	%r59, [%rd27];
	mad.wide.u32 	%rd28, %r59, %r3, %rd40;
	shr.u64 	%rd40, %rd28, 32;
	add.s64 	%rd29, %rd1, %rd25;
	st.local.u32 	[%rd29], %rd28;
	add.s32 	%r85, %r85, 1;
	setp.ne.s32 	%p8, %r85, 6;
	@%p8 bra 	$L__BB0_9;
	setp.eq.s32 	%p9, %r4, 0;
	st.local.u32 	[%rd1+24], %rd40;
	ld.local.u32 	%r86, [%rd4+24];
	ld.local.u32 	%r87, [%rd4+20];
	@%p9 bra 	$L__BB0_12;
	shl.b32 	%r60, %r86, %r4;
	shr.u32 	%r61, %r87, %r5;
	add.s32 	%r86, %r61, %r60;
	shl.b32 	%r62, %r87, %r4;
	ld.local.u32 	%r63, [%rd4+16];
	shr.u32 	%r64, %r63, %r5;
	add.s32 	%r87, %r64, %r62;
$L__BB0_12:
	setp.lt.s32 	%p10, %r1, 0;
	shr.u32 	%r65, %r86, 30;
	shf.l.wrap.b32 	%r66, %r87, %r86, 2;
	shl.b32 	%r67, %r87, 2;
	shr.u32 	%r68, %r66, 31;
	add.s32 	%r69, %r68, %r65;
	neg.s32 	%r70, %r69;
	selp.b32 	%r88, %r70, %r69, %p10;
	xor.b32  	%r71, %r66, %r2;
	shr.s32 	%r72, %r66, 31;
	xor.b32  	%r73, %r72, %r66;
	xor.b32  	%r74, %r72, %r67;
	cvt.u64.u32 	%rd30, %r73;
	shl.b64 	%rd31, %rd30, 32;
	cvt.u64.u32 	%rd32, %r74;
	or.b64  	%rd33, %rd31, %rd32;
	cvt.rn.f64.s64 	%fd3, %rd33;
	mul.f64 	%fd4, %fd3, 0d3BF921FB54442D19;
	cvt.rn.f32.f64 	%f17, %fd4;
	neg.f32 	%f18, %f17;
	setp.lt.s32 	%p11, %r71, 0;
	selp.f32 	%f50, %f18, %f17, %p11;
$L__BB0_13:
	add.s32 	%r80, %r80, 1;
	setp.ne.s32 	%p12, %r80, 1000;
	@%p12 bra 	$L__BB0_1;
	mul.rn.f32 	%f19, %f49, %f49;
	and.b32  	%r75, %r84, 1;
	setp.eq.b32 	%p13, %r75, 1;
	selp.f32 	%f20, 0f3F800000, %f49, %p13;
	fma.rn.f32 	%f21, %f19, %f20, 0f00000000;
	fma.rn.f32 	%f22, %f19, 0f37CBAC00, 0fBAB607ED;
	selp.f32 	%f23, %f22, 0fB94D4153, %p13;
	selp.f32 	%f24, 0f3D2AAABB, 0f3C0885E4, %p13;
	fma.rn.f32 	%f25, %f23, %f19, %f24;
	selp.f32 	%f26, 0fBEFFFFFF, 0fBE2AAAA8, %p13;
	fma.rn.f32 	%f27, %f25, %f19, %f26;
	fma.rn.f32 	%f28, %f27, %f21, %f20;
	and.b32  	%r76, %r84, 2;
	setp.eq.s32 	%p14, %r76, 0;
	mov.f32 	%f29, 0f00000000;
	sub.f32 	%f30, %f29, %f28;
	selp.f32 	%f31, %f28, %f30, %p14;
	add.s32 	%r77, %r88, 1;
	mul.rn.f32 	%f32, %f50, %f50;
	and.b32  	%r78, %r88, 1;
	setp.eq.b32 	%p15, %r78, 1;
	selp.f32 	%f33, %f50, 0f3F800000, %p15;
	fma.rn.f32 	%f34, %f32, %f33, 0f00000000;
	fma.rn.f32 	%f35, %f32, 0f37CBAC00, 0fBAB607ED;
	selp.f32 	%f36, 0fB94D4153, %f35, %p15;
	selp.f32 	%f37, 0f3C0885E4, 0f3D2AAABB, %p15;
	fma.rn.f32 	%f38, %f36, %f32, %f37;
	selp.f32 	%f39, 0fBE2AAAA8, 0fBEFFFFFF, %p15;
	fma.rn.f32 	%f40, %f38, %f32, %f39;
	fma.rn.f32 	%f41, %f40, %f34, %f33;
	and.b32  	%r79, %r77, 2;
	setp.eq.s32 	%p16, %r79, 0;
	sub.f32 	%f42, %f29, %f41;
	selp.f32 	%f43, %f41, %f42, %p16;
	mul.f32 	%f44, %f43, %f43;
	fma.rn.f32 	%f45, %f31, %f31, %f44;
	sqrt.rn.f32 	%f46, %f45;
	cvta.to.global.u64 	%rd34, %rd13;
	mul.wide.s32 	%rd35, %r1, 4;
	add.s64 	%rd36, %rd34, %rd35;
	ld.global.f32 	%f47, [%rd36];
	fma.rn.f32 	%f48, %f46, 0f40000000, %f47;
	st.global.f32 	[%rd36], %f48;
	ret;

}
	// .globl	_Z7kernel2Pfi
.visible .entry _Z7kernel2Pfi(
	.param .u64 .ptr .align 1 _Z7kernel2Pfi_param_0,
	.param .u32 _Z7kernel2Pfi_param_1
)
{
	.local .align 4 .b8 	__local_depot1[28];
	.reg .b64 	%SP;
	.reg .b64 	%SPL;
	.reg .pred 	%p<17>;
	.reg .b32 	%r<89>;
	.reg .b32 	%f<51>;
	.reg .b64 	%rd<41>;
	.reg .b64 	%fd<5>;

	mov.u64 	%SPL, __local_depot1;
	ld.param.u64 	%rd13, [_Z7kernel2Pfi_param_0];
	ld.param.u32 	%r30, [_Z7kernel2Pfi_param_1];
	add.u64 	%rd1, %SPL, 0;
	add.u64 	%rd2, %SPL, 0;
	mov.u32 	%r31, %tid.x;
	mov.u32 	%r32, %ctaid.x;
	mov.u32 	%r33, %ntid.x;
	mad.lo.s32 	%r34, %r32, %r33, %r31;
	add.s32 	%r1, %r34, %r30;
	cvt.rn.f32.s32 	%f6, %r1;
	mul.f32 	%f7, %f6, 0f3F22F983;
	cvt.rni.s32.f32 	%r35, %f7;
	cvt.rn.f32.s32 	%f8, %r35;
	fma.rn.f32 	%f9, %f8, 0fBFC90FDA, %f6;
	fma.rn.f32 	%f10, %f8, 0fB3A22168, %f9;
	fma.rn.f32 	%f11, %f8, 0fA7C234C5, %f10;
	abs.f32 	%f12, %f6;
	setp.ltu.f32 	%p2, %f12, 0f47CE4780;
	setp.eq.f32 	%p3, %f12, 0f7F800000;
	mov.b32 	%r2, %f6;
	shr.u32 	%r36, %r2, 23;
	and.b32  	%r37, %r36, 224;
	add.s32 	%r38, %r37, -128;
	shl.b32 	%r39, %r2, 8;
	or.b32  	%r3, %r39, -2147483648;
	shr.u32 	%r40, %r38, 5;
	and.b32  	%r4, %r36, 31;
	mul.wide.u32 	%rd16, %r40, 4;
	sub.s64 	%rd3, %rd2, %rd16;
	sub.s32 	%r5, 32, %r4;
	mov.f32 	%f13, 0f00000000;
	mul.rn.f32 	%f14, %f6, %f13;
	sub.s64 	%rd4, %rd1, %rd16;
	or.pred  	%p1, %p2, %p3;
	selp.b32 	%r6, %r35, 0, %p2;
	selp.f32 	%f1, %f11, %f14, %p2;
	mov.b32 	%r80, 0;
$L__BB1_1:
	mov.u32 	%r84, %r6;
	mov.f32 	%f49, %f1;
	@%p1 bra 	$L__BB1_7;
	mov.b64 	%rd39, 0;
	mov.b32 	%r81, 0;
	mov.u64 	%rd37, __cudart_i2opi_f;
	mov.u64 	%rd38, %rd2;
$L__BB1_3:
	.pragma "nounroll";
	ld.global.nc.u32 	%r42, [%rd37];
	mad.wide.u32 	%rd19, %r42, %r3, %rd39;
	shr.u64 	%rd39, %rd19, 32;
	st.local.u32 	[%rd38], %rd19;
	add.s32 	%r81, %r81, 1;
	add.s64 	%rd38, %rd38, 4;
	add.s64 	%rd37, %rd37, 4;
	setp.ne.s32 	%p4, %r81, 6;
	@%p4 bra 	$L__BB1_3;
	setp.eq.s32 	%p5, %r4, 0;
	st.local.u32 	[%rd2+24], %rd39;
	ld.local.u32 	%r82, [%rd3+24];
	ld.local.u32 	%r83, [%rd3+20];
	@%p5 bra 	$L__BB1_6;
	shl.b32 	%r43, %r82, %r4;
	shr.u32 	%r44, %r83, %r5;
	add.s32 	%r82, %r44, %r43;
	shl.b32 	%r45, %r83, %r4;
	ld.local.u32 	%r46, [%rd3+16];
	shr.u32 	%r47, %r46, %r5;
	add.s32 	%r83, %r47, %r45;
$L__BB1_6:
	setp.lt.s32 	%p6, %r1, 0;
	shr.u32 	%r48, %r82, 30;
	shf.l.wrap.b32 	%r49, %r83, %r82, 2;
	shl.b32 	%r50, %r83, 2;
	shr.u32 	%r51, %r49, 31;
	add.s32 	%r52, %r51, %r48;
	neg.s32 	%r53, %r52;
	selp.b32 	%r84, %r53, %r52, %p6;
	xor.b32  	%r54, %r49, %r2;
	shr.s32 	%r55, %r49, 31;
	xor.b32  	%r56, %r55, %r49;
	xor.b32  	%r57, %r55, %r50;
	cvt.u64.u32 	%rd20, %r56;
	shl.b64 	%rd21, %rd20, 32;
	cvt.u64.u32 	%rd22, %r57;
	or.b64  	%rd23, %rd21, %rd22;
	cvt.rn.f64.s64 	%fd1, %rd23;
	mul.f64 	%fd2, %fd1, 0d3BF921FB54442D19;
	cvt.rn.f32.f64 	%f15, %fd2;
	neg.f32 	%f16, %f15;
	setp.lt.s32 	%p7, %r54, 0;
	selp.f32 	%f49, %f16, %f15, %p7;
$L__BB1_7:
	mov.u32 	%r88, %r6;
	mov.f32 	%f50, %f1;
	@%p1 bra 	$L__BB1_13;
	mov.b64 	%rd40, 0;
	mov.b32 	%r85, 0;
$L__BB1_9:
	.pragma "nounroll";
	mul.wide.u32 	%rd25, %r85, 4;
	mov.u64 	%rd26, __cudart_i2opi_f;
	add.s64 	%rd27, %rd26, %rd25;
	ld.global.nc.u32 	%r59, [%rd27];
	mad.wide.u32 	%rd28, %r59, %r3, %rd40;
	shr.u64 	%rd40, %rd28, 32;
	add.s64 	%rd29, %rd1, %rd25;
	st.local.u32 	[%rd29], %rd28;
	add.s32 	%r85, %r85, 1;
	setp.ne.s32 	%p8, %r85, 6;
	@%p8 bra 	$L__BB1_9;
	setp.eq.s32 	%p9, %r4, 0;
	st.local.u32 	[%rd1+24], %rd40;
	ld.local.u32 	%r86, [%rd4+24];
	ld.local.u32 	%r87, [%rd4+20];
	@%p9 bra 	$L__BB1_12;
	shl.b32 	%r60, %r86, %r4;
	shr.u32 	%r61, %r87, %r5;
	add.s32 	%r86, %r61, %r60;
	shl.b32 	%r62, %r87, %r4;
	ld.local.u32 	%r63, [%rd4+16];
	shr.u32 	%r64, %r63, %r5;
	add.s32 	%r87, %r64, %r62;
$L__BB1_12:
	setp.lt.s32 	%p10, %r1, 0;
	shr.u32 	%r65, %r86, 30;
	shf.l.wrap.b32 	%r66, %r87, %r86, 2;
	shl.b32 	%r67, %r87, 2;
	shr.u32 	%r68, %r66, 31;
	add.s32 	%r69, %r68, %r65;
	neg.s32 	%r70, %r69;
	selp.b32 	%r88, %r70, %r69, %p10;
	xor.b32  	%r71, %r66, %r2;
	shr.s32 	%r72, %r66, 31;
	xor.b32  	%r73, %r72, %r66;
	xor.b32  	%r74, %r72, %r67;
	cvt.u64.u32 	%rd30, %r73;
	shl.b64 	%rd31, %rd30, 32;
	cvt.u64.u32 	%rd32, %r74;
	or.b64  	%rd33, %rd31, %rd32;
	cvt.rn.f64.s64 	%fd3, %rd33;
	mul.f64 	%fd4, %fd3, 0d3BF921FB54442D19;
	cvt.rn.f32.f64 	%f17, %fd4;
	neg.f32 	%f18, %f17;
	setp.lt.s32 	%p11, %r71, 0;
	selp.f32 	%f50, %f18, %f17, %p11;
$L__BB1_13:
	add.s32 	%r80, %r80, 1;
	setp.ne.s32 	%p12, %r80, 1000;
	@%p12 bra 	$L__BB1_1;
	mul.rn.f32 	%f19, %f49, %f49;
	and.b32  	%r75, %r84, 1;
	setp.eq.b32 	%p13, %r75, 1;
	selp.f32 	%f20, 0f3F800000, %f49, %p13;
	fma.rn.f32 	%f21, %f19, %f20, 0f00000000;
	fma.rn.f32 	%f22, %f19, 0f37CBAC00, 0fBAB607ED;
	selp.f32 	%f23, %f22, 0fB94D4153, %p13;
	selp.f32 	%f24, 0f3D2AAABB, 0f3C0885E4, %p13;
	fma.rn.f32 	%f25, %f23, %f19, %f24;
	selp.f32 	%f26, 0fBEFFFFFF, 0fBE2AAAA8, %p13;
	fma.rn.f32 	%f27, %f25, %f19, %f26;
	fma.rn.f32 	%f28, %f27, %f21, %f20;
	and.b32  	%r76, %r84, 2;
	setp.eq.s32 	%p14, %r76, 0;
	mov.f32 	%f29, 0f00000000;
	sub.f32 	%f30, %f29, %f28;
	selp.f32 	%f31, %f28, %f30, %p14;
	add.s32 	%r77, %r88, 1;
	mul.rn.f32 	%f32, %f50, %f50;
	and.b32  	%r78, %r88, 1;
	setp.eq.b32 	%p15, %r78, 1;
	selp.f32 	%f33, %f50, 0f3F800000, %p15;
	fma.rn.f32 	%f34, %f32, %f33, 0f00000000;
	fma.rn.f32 	%f35, %f32, 0f37CBAC00, 0fBAB607ED;
	selp.f32 	%f36, 0fB94D4153, %f35, %p15;
	selp.f32 	%f37, 0f3C0885E4, 0f3D2AAABB, %p15;
	fma.rn.f32 	%f38, %f36, %f32, %f37;
	selp.f32 	%f39, 0fBE2AAAA8, 0fBEFFFFFF, %p15;
	fma.rn.f32 	%f40, %f38, %f32, %f39;
	fma.rn.f32 	%f41, %f40, %f34, %f33;
	and.b32  	%r79, %r77, 2;
	setp.eq.s32 	%p16, %r79, 0;
	sub.f32 	%f42, %f29, %f41;
	selp.f32 	%f43, %f41, %f42, %p16;
	mul.f32 	%f44, %f43, %f43;
	fma.rn.f32 	%f45, %f31, %f31, %f44;
	sqrt.rn.f32 	%f46, %f45;
	cvta.to.global.u64 	%rd34, %rd13;
	mul.wide.s32 	%rd35, %r1, 4;
	add.s64 	%rd36, %rd34, %rd35;
	ld.global.f32 	%f47, [%rd36];
	sub.f32 	%f48, %f47, %f46;
	st.global.f32 	[%rd36], %f48;
	ret;

}


// ===== COMPILED SASS (sm_100) =====

	.target	sm_100

	.elftype	@"ET_EXEC"


//--------------------- .note.nv.tkinfo           --------------------------
	.section	.note.nv.tkinfo,"",@"SHT_NOTE"
	.sectionflags	@"SHF_NOTE_NV_TKINFO"
	.tkinfo
        /*0018*/ 	.word	0x00000002
        /*0030*/ 	.string	""
        /*0030*/ 	.string	"ptxas"
        /*0030*/ 	.string	"Cuda compilation tools, release 13.0, V13.0.88"
        /*0030*/ 	.string	"Build cuda_13.0.r13.0/compiler.36424714_0"
        /*0030*/ 	.string	"-arch sm_100 -m 64 "



//--------------------- .note.nv.cuinfo           --------------------------
	.section	.note.nv.cuinfo,"",@"SHT_NOTE"
	.sectionflags	@"SHF_NOTE_NV_CUINFO"
        /*0018*/ 	.short	0x0002
        /*001a*/ 	.short	0x0064
        /*001c*/ 	.short	0x0082
	.zero		2


//--------------------- .nv.info                  --------------------------
	.section	.nv.info,"",@"SHT_CUDA_INFO"
	.align	4


	//----- nvinfo : EIATTR_REGCOUNT
	.align		4
        /*0000*/ 	.byte	0x04, 0x2f
        /*0002*/ 	.short	(.L_2 - .L_1)
	.align		4
.L_1:
        /*0004*/ 	.word	index@(_Z7kernel1Pfi)
        /*0008*/ 	.word	0x0000001e


	//----- nvinfo : EIATTR_FRAME_SIZE
	.align		4
.L_2:
        /*000c*/ 	.byte	0x04, 0x11
        /*000e*/ 	.short	(.L_4 - .L_3)
	.align		4
.L_3:
        /*0010*/ 	.word	index@($__internal_1_$__cuda_sm20_sqrt_rn_f32_slowpath)
        /*0014*/ 	.word	0x00000000


	//----- nvinfo : EIATTR_FRAME_SIZE
	.align		4
.L_4:
        /*0018*/ 	.byte	0x04, 0x11
        /*001a*/ 	.short	(.L_6 - .L_5)
	.align		4
.L_5:
        /*001c*/ 	.word	index@(_Z7kernel1Pfi)
        /*0020*/ 	.word	0x00000000


	//----- nvinfo : EIATTR_REGCOUNT
	.align		4
.L_6:
        /*0024*/ 	.byte	0x04, 0x2f
        /*0026*/ 	.short	(.L_8 - .L_7)
	.align		4
.L_7:
        /*0028*/ 	.word	index@(_Z7kernel2Pfi)
        /*002c*/ 	.word	0x0000001e


	//----- nvinfo : EIATTR_FRAME_SIZE
	.align		4
.L_8:
        /*0030*/ 	.byte	0x04, 0x11
        /*0032*/ 	.short	(.L_10 - .L_9)
	.align		4
.L_9:
        /*0034*/ 	.word	index@($__internal_0_$__cuda_sm20_sqrt_rn_f32_slowpath)
        /*0038*/ 	.word	0x00000000


	//----- nvinfo : EIATTR_FRAME_SIZE
	.align		4
.L_10:
        /*003c*/ 	.byte	0x04, 0x11
        /*003e*/ 	.short	(.L_12 - .L_11)
	.align		4
.L_11:
        /*0040*/ 	.word	index@(_Z7kernel2Pfi)
        /*0044*/ 	.word	0x00000000


	//----- nvinfo : EIATTR_MIN_STACK_SIZE
	.align		4
.L_12:
        /*0048*/ 	.byte	0x04, 0x12
        /*004a*/ 	.short	(.L_14 - .L_13)
	.align		4
.L_13:
        /*004c*/ 	.word	index@(_Z7kernel2Pfi)
        /*0050*/ 	.word	0x00000000


	//----- nvinfo : EIATTR_MIN_STACK_SIZE
	.align		4
.L_14:
        /*0054*/ 	.byte	0x04, 0x12
        /*0056*/ 	.short	(.L_16 - .L_15)
	.align		4
.L_15:
        /*0058*/ 	.word	index@(_Z7kernel1Pfi)
        /*005c*/ 	.word	0x00000000
.L_16:


//--------------------- .nv.compat                --------------------------
	.section	.nv.compat,"",@"SHT_CUDA_COMPAT_INFO"
	.align	4
        /*0000*/ 	.byte	0x02, 0x09, 0x00, 0x00, 0x02, 0x02, 0x01, 0x00, 0x02, 0x05, 0x05, 0x00, 0x03, 0x07, 0x01, 0x01
        /*0010*/ 	.byte	0x02, 0x03, 0x00, 0x00, 0x02, 0x06, 0x01, 0x00, 0x04, 0x0b, 0x08, 0x00, 0x01, 0x00, 0x00, 0x00
        /*0020*/ 	.byte	0x00, 0x00, 0x00, 0x00


//--------------------- .nv.info._Z7kernel2Pfi    --------------------------
	.section	.nv.info._Z7kernel2Pfi,"",@"SHT_CUDA_INFO"
	.sectionflags	@""
	.align	4


	//----- nvinfo : EIATTR_CUDA_API_VERSION
	.align		4
        /*0000*/ 	.byte	0x04, 0x37
        /*0002*/ 	.short	(.L_18 - .L_17)
.L_17:
        /*0004*/ 	.word	0x00000082


	//----- nvinfo : EIATTR_KPARAM_INFO
	.align		4
.L_18:
        /*0008*/ 	.byte	0x04, 0x17
        /*000a*/ 	.short	(.L_20 - .L_19)
.L_19:
        /*000c*/ 	.word	0x00000000
        /*0010*/ 	.short	0x0001
        /*0012*/ 	.short	0x0008
        /*0014*/ 	.byte	0x00, 0xf0, 0x11, 0x00


	//----- nvinfo : EIATTR_KPARAM_INFO
	.align		4
.L_20:
        /*0018*/ 	.byte	0x04, 0x17
        /*001a*/ 	.short	(.L_22 - .L_21)
.L_21:
        /*001c*/ 	.word	0x00000000
        /*0020*/ 	.short	0x0000
        /*0022*/ 	.short	0x0000
        /*0024*/ 	.byte	0x00, 0xf5, 0x21, 0x00


	//----- nvinfo : EIATTR_SPARSE_MMA_MASK
	.align		4
.L_22:
        /*0028*/ 	.byte	0x03, 0x50
        /*002a*/ 	.short	0x0000


	//----- nvinfo : EIATTR_MAXREG_COUNT
	.align		4
        /*002c*/ 	.byte	0x03, 0x1b
        /*002e*/ 	.short	0x00ff


	//----- nvinfo : EIATTR_MERCURY_ISA_VERSION
	.align		4
        /*0030*/ 	.byte	0x03, 0x5f
        /*0032*/ 	.short	0x0101


	//----- nvinfo : EIATTR_VRC_CTA_INIT_COUNT
	.align		4
        /*0034*/ 	.byte	0x02, 0x4a
	.zero		1
	.zero		1


	//----- nvinfo : EIATTR_EXIT_INSTR_OFFSETS
	.align		4
        /*0038*/ 	.byte	0x04, 0x1c
        /*003a*/ 	.short	(.L_24 - .L_23)


	//   ....[0]....
.L_23:
        /*003c*/ 	.word	0x00001090


	//----- nvinfo : EIATTR_CRS_STACK_SIZE
	.align		4
.L_24:
        /*0040*/ 	.byte	0x04, 0x1e
        /*0042*/ 	.short	(.L_26 - .L_25)
.L_25:
        /*0044*/ 	.word	0x00000000


	//----- nvinfo : EIATTR_CBANK_PARAM_SIZE
	.align		4
.L_26:
        /*0048*/ 	.byte	0x03, 0x19
        /*004a*/ 	.short	0x000c


	//----- nvinfo : EIATTR_PARAM_CBANK
	.align		4
        /*004c*/ 	.byte	0x04, 0x0a
        /*004e*/ 	.short	(.L_28 - .L_27)
	.align		4
.L_27:
        /*0050*/ 	.word	index@(.nv.constant0._Z7kernel2Pfi)
        /*0054*/ 	.short	0x0380
        /*0056*/ 	.short	0x000c


	//----- nvinfo : EIATTR_SW_WAR
	.align		4
.L_28:
        /*0058*/ 	.byte	0x04, 0x36
        /*005a*/ 	.short	(.L_30 - .L_29)
.L_29:
        /*005c*/ 	.word	0x00000008
.L_30:


//--------------------- .nv.info._Z7kernel1Pfi    --------------------------
	.section	.nv.info._Z7kernel1Pfi,"",@"SHT_CUDA_INFO"
	.sectionflags	@""
	.align	4


	//----- nvinfo : EIATTR_CUDA_API_VERSION
	.align		4
        /*0000*/ 	.byte	0x04, 0x37
        /*0002*/ 	.short	(.L_32 - .L_31)
.L_31:
        /*0004*/ 	.word	0x00000082


	//----- nvinfo : EIATTR_KPARAM_INFO
	.align		4
.L_32:
        /*0008*/ 	.byte	0x04, 0x17
        /*000a*/ 	.short	(.L_34 - .L_33)
.L_33:
        /*000c*/ 	.word	0x00000000
        /*0010*/ 	.short	0x0001
        /*0012*/ 	.short	0x0008
        /*0014*/ 	.byte	0x00, 0xf0, 0x11, 0x00


	//----- nvinfo : EIATTR_KPARAM_INFO
	.align		4
.L_34:
        /*0018*/ 	.byte	0x04, 0x17
        /*001a*/ 	.short	(.L_36 - .L_35)
.L_35:
        /*001c*/ 	.word	0x00000000
        /*0020*/ 	.short	0x0000
        /*0022*/ 	.short	0x0000
        /*0024*/ 	.byte	0x00, 0xf5, 0x21, 0x00


	//----- nvinfo : EIATTR_SPARSE_MMA_MASK
	.align		4
.L_36:
        /*0028*/ 	.byte	0x03, 0x50
        /*002a*/ 	.short	0x0000


	//----- nvinfo : EIATTR_MAXREG_COUNT
	.align		4
        /*002c*/ 	.byte	0x03, 0x1b
        /*002e*/ 	.short	0x00ff


	//----- nvinfo : EIATTR_MERCURY_ISA_VERSION
	.align		4
        /*0030*/ 	.byte	0x03, 0x5f
        /*0032*/ 	.short	0x0101


	//----- nvinfo : EIATTR_VRC_CTA_INIT_COUNT
	.align		4
        /*0034*/ 	.byte	0x02, 0x4a
	.zero		1
	.zero		1


	//----- nvinfo : EIATTR_EXIT_INSTR_OFFSETS
	.align		4
        /*0038*/ 	.byte	0x04, 0x1c
        /*003a*/ 	.short	(.L_38 - .L_37)


	//   ....[0]....
.L_37:
        /*003c*/ 	.word	0x00001090


	//----- nvinfo : EIATTR_CRS_STACK_SIZE
	.align		4
.L_38:
        /*0040*/ 	.byte	0x04, 0x1e
        /*0042*/ 	.short	(.L_40 - .L_39)
.L_39:
        /*0044*/ 	.word	0x00000000


	//----- nvinfo : EIATTR_CBANK_PARAM_SIZE
	.align		4
.L_40:
        /*0048*/ 	.byte	0x03, 0x19
        /*004a*/ 	.short	0x000c


	//----- nvinfo : EIATTR_PARAM_CBANK
	.align		4
        /*004c*/ 	.byte	0x04, 0x0a
        /*004e*/ 	.short	(.L_42 - .L_41)
	.align		4
.L_41:
        /*0050*/ 	.word	index@(.nv.constant0._Z7kernel1Pfi)
        /*0054*/ 	.short	0x0380
        /*0056*/ 	.short	0x000c


	//----- nvinfo : EIATTR_SW_WAR
	.align		4
.L_42:
        /*0058*/ 	.byte	0x04, 0x36
        /*005a*/ 	.short	(.L_44 - .L_43)
.L_43:
        /*005c*/ 	.word	0x00000008
.L_44:


//--------------------- .nv.callgraph             --------------------------
	.section	.nv.callgraph,"",@"SHT_CUDA_CALLGRAPH"
	.align	4
	.sectionentsize	8
	.align		4
        /*0000*/ 	.word	0x00000000
	.align		4
        /*0004*/ 	.word	0xffffffff
	.align		4
        /*0008*/ 	.word	0x00000000
	.align		4
        /*000c*/ 	.word	0xfffffffe
	.align		4
        /*0010*/ 	.word	0x00000000
	.align		4
        /*0014*/ 	.word	0xfffffffd
	.align		4
        /*0018*/ 	.word	0x00000000
	.align		4
        /*001c*/ 	.word	0xfffffffc


//--------------------- .nv.constant4             --------------------------
	.section	.nv.constant4,"a",@progbits
	.align	8
	.align		8
.nv.constant4:
        /*0000*/ 	.dword	__cudart_i2opi_f


//--------------------- .text._Z7kernel2Pfi       --------------------------
	.section	.text._Z7kernel2Pfi,"ax",@progbits
	.align	128
        .global         _Z7kernel2Pfi
        .type           _Z7kernel2Pfi,@function
        .size           _Z7kernel2Pfi,(.L_x_32 - _Z7kernel2Pfi)
        .other          _Z7kernel2Pfi,@"STO_CUDA_ENTRY STV_DEFAULT"
_Z7kernel2Pfi:
.text._Z7kernel2Pfi:
[----:B------:R-:W-:Y:S01]  /*0000*/  LDC R1, c[0x0][0x37c] ;  /* 0x0000df00ff017b82 */ /* 0x000fe20000000800 */
[----:B------:R-:W0:Y:S07]  /*0010*/  S2R R0, SR_TID.X ;  /* 0x0000000000007919 */ /* 0x000e2e0000002100 */
[----:B------:R-:W0:Y:S01]  /*0020*/  S2UR UR4, SR_CTAID.X ;  /* 0x00000000000479c3 */ /* 0x000e220000002500 */
[----:B------:R-:W1:Y:S01]  /*0030*/  LDCU UR5, c[0x0][0x388] ;  /* 0x00007100ff0577ac */ /* 0x000e620008000800 */
[----:B------:R-:W2:Y:S06]  /*0040*/  LDCU.64 UR8, c[0x0][0x358] ;  /* 0x00006b00ff0877ac */ /* 0x000eac0008000a00 */
[----:B------:R-:W0:Y:S02]  /*0050*/  LDC R3, c[0x0][0x360] ;  /* 0x0000d800ff037b82 */ /* 0x000e240000000800 */
[----:B0-----:R-:W-:Y:S01]  /*0060*/  IMAD R0, R3, UR4, R0 ;  /* 0x0000000403007c24 */ /* 0x001fe2000f8e0200 */
[----:B------:R-:W-:-:S03]  /*0070*/  UMOV UR4, URZ ;  /* 0x000000ff00047c82 */ /* 0x000fc60008000000 */
[----:B-1----:R-:W-:-:S05]  /*0080*/  VIADD R0, R0, UR5 ;  /* 0x0000000500007c36 */ /* 0x002fca0008000000 */
[----:B------:R-:W-:-:S04]  /*0090*/  I2FP.F32.S32 R2, R0 ;  /* 0x0000000000027245 */ /* 0x000fc80000201400 */
[----:B------:R-:W-:Y:S01]  /*00a0*/  SHF.R.U32.HI R5, RZ, 0x17, R2 ;  /* 0x00000017ff057819 */ /* 0x000fe20000011602 */
[C---:B------:R-:W-:Y:S01]  /*00b0*/  FMUL R4, R2.reuse, 0.63661974668502807617 ;  /* 0x3f22f98302047820 */ /* 0x040fe20000400000 */
[C---:B------:R-:W-:Y:S02]  /*00c0*/  FSETP.GE.AND P0, PT, |R2|.reuse, 105615, PT ;  /* 0x47ce47800200780b */ /* 0x040fe40003f06200 */
[----:B------:R-:W-:Y:S01]  /*00d0*/  LOP3.LUT R7, R5, 0xe0, RZ, 0xc0, !PT ;  /* 0x000000e005077812 */ /* 0x000fe200078ec0ff */
[----:B------:R0:W1:Y:S01]  /*00e0*/  F2I.NTZ R6, R4 ;  /* 0x0000000400067305 */ /* 0x0000620000203100 */
[----:B------:R-:W-:-:S03]  /*00f0*/  FSETP.EQ.OR P1, PT, |R2|, +INF , !P0 ;  /* 0x7f8000000200780b */ /* 0x000fc60004722600 */
[----:B------:R-:W-:Y:S01]  /*0100*/  VIADD R7, R7, 0xffffff80 ;  /* 0xffffff8007077836 */ /* 0x000fe20000000000 */
[----:B------:R-:W-:-:S04]  /*0110*/  P2R R9, PR, RZ, 0x2 ;  /* 0x00000002ff097803 */ /* 0x000fc80000000000 */
[----:B------:R-:W-:Y:S02]  /*0120*/  SHF.R.U32.HI R10, RZ, 0x5, R7 ;  /* 0x00000005ff0a7819 */ /* 0x000fe40000011607 */
[----:B0-----:R-:W-:Y:S02]  /*0130*/  LOP3.LUT R4, R5, 0x1f, RZ, 0xc0, !PT ;  /* 0x0000001f05047812 */ /* 0x001fe400078ec0ff */
[----:B-1----:R-:W-:Y:S02]  /*0140*/  I2FP.F32.S32 R3, R6 ;  /* 0x0000000600037245 */ /* 0x002fe40000201400 */
[----:B------:R-:W-:Y:S02]  /*0150*/  SEL R6, R6, RZ, !P0 ;  /* 0x000000ff06067207 */ /* 0x000fe40004000000 */
[----:B------:R-:W-:Y:S01]  /*0160*/  IADD3 R7, PT, PT, -R4, 0x20, RZ ;  /* 0x0000002004077810 */ /* 0x000fe20007ffe1ff */
[----:B------:R-:W-:-:S04]  /*0170*/  FFMA R8, R3, -1.5707962512969970703, R2 ;  /* 0xbfc90fda03087823 */ /* 0x000fc80000000002 */
[----:B------:R-:W-:-:S04]  /*0180*/  FFMA R8, R3, -7.5497894158615963534e-08, R8 ;  /* 0xb3a2216803087823 */ /* 0x000fc80000000008 */
[----:B------:R-:W-:Y:S01]  /*0190*/  FFMA R3, R3, -5.3903029534742383927e-15, R8 ;  /* 0xa7c234c503037823 */ /* 0x000fe20000000008 */
[----:B------:R-:W-:Y:S02]  /*01a0*/  IMAD.SHL.U32 R8, R2, 0x100, RZ ;  /* 0x0000010002087824 */ /* 0x000fe400078e00ff */
[----:B------:R-:W-:-:S03]  /*01b0*/  @P0 FMUL R3, RZ, R2 ;  /* 0x00000002ff030220 */ /* 0x000fc60000400000 */
[----:B------:R-:W-:Y:S01]  /*01c0*/  LOP3.LUT R5, R8, 0x80000000, RZ, 0xfc, !PT ;  /* 0x8000000008057812 */ /* 0x000fe200078efcff */
[----:B--2---:R-:W-:-:S07]  /*01d0*/  IMAD.U32 R8, R10, -0x4, RZ ;  /* 0xfffffffc0a087824 */ /* 0x004fce00078e00ff */
.L_x_10:
[----:B------:R-:W-:Y:S01]  /*01e0*/  ISETP.NE.AND P0, PT, R9, RZ, PT ;  /* 0x000000ff0900720c */ /* 0x000fe20003f05270 */
[----:B------:R-:W-:Y:S01]  /*01f0*/  UIADD3 UR4, UPT, UPT, UR4, 0x1, URZ ;  /* 0x0000000104047890 */ /* 0x000fe2000fffe0ff */
[----:B------:R-:W-:Y:S01]  /*0200*/  BSSY.RECONVERGENT B0, `(.L_x_0) ;  /* 0x000005b000007945 */ /* 0x000fe20003800200 */
[----:B------:R-:W-:Y:S01]  /*0210*/  IMAD.MOV.U32 R23, RZ, RZ, R6 ;  /* 0x000000ffff177224 */ /* 0x000fe200078e0006 */
[----:B------:R-:W-:Y:S01]  /*0220*/  MOV R22, R3 ;  /* 0x0000000300167202 */ /* 0x000fe20000000f00 */
[----:B------:R-:W-:-:S08]  /*0230*/  UISETP.NE.AND UP2, UPT, UR4, 0x3e8, UPT ;  /* 0x000003e80400788c */ /* 0x000fd0000bf45270 */
[----:B------:R-:W-:Y:S05]  /*0240*/  @P0 BRA `(.L_x_1) ;  /* 0x0000000400580947 */ /* 0x000fea0003800000 */
[----:B------:R-:W-:Y:S01]  /*0250*/  IMAD.MOV.U32 R23, RZ, RZ, RZ ;  /* 0x000000ffff177224 */ /* 0x000fe200078e00ff */
[----:B------:R-:W0:Y:S01]  /*0260*/  LDCU.64 UR10, c[0x4][URZ] ;  /* 0x01000000ff0a77ac */ /* 0x000e220008000a00 */
[----:B------:R-:W-:Y:S01]  /*0270*/  IMAD.MOV.U32 R18, RZ, RZ, RZ ;  /* 0x000000ffff127224 */ /* 0x000fe200078e00ff */
[----:B------:R-:W-:Y:S01]  /*0280*/  UMOV UR6, URZ ;  /* 0x000000ff00067c82 */ /* 0x000fe20008000000 */
[----:B------:R-:W-:-:S05]  /*0290*/  UMOV UR5, URZ ;  /* 0x000000ff00057c82 */ /* 0x000fca0008000000 */
.L_x_2:
[----:B0-----:R-:W-:Y:S02]  /*02a0*/  IMAD.U32 R14, RZ, RZ, UR10 ;  /* 0x0000000aff0e7e24 */ /* 0x001fe4000f8e00ff */
[----:B------:R-:W-:-:S05]  /*02b0*/  IMAD.U32 R15, RZ, RZ, UR11 ;  /* 0x0000000bff0f7e24 */ /* 0x000fca000f8e00ff */
[----:B------:R-:W2:Y:S01]  /*02c0*/  LDG.E.CONSTANT R14, desc[UR8][R14.64] ;  /* 0x000000080e0e7981 */ /* 0x000ea2000c1e9900 */
[----:B------:R-:W-:Y:S01]  /*02d0*/  UIADD3 UR5, UPT, UPT, UR5, 0x1, URZ ;  /* 0x0000000105057890 */ /* 0x000fe2000fffe0ff */
[C---:B------:R-:W-:Y:S01]  /*02e0*/  ISETP.EQ.AND P0, PT, R18.reuse, RZ, PT ;  /* 0x000000ff1200720c */ /* 0x040fe20003f02270 */
[----:B------:R-:W-:Y:S01]  /*02f0*/  UIADD3 UR10, UP1, UPT, UR10, 0x4, URZ ;  /* 0x000000040a0a7890 */ /* 0x000fe2000ff3e0ff */
[C---:B------:R-:W-:Y:S01]  /*0300*/  ISETP.EQ.AND P1, PT, R18.reuse, 0x4, PT ;  /* 0x000000041200780c */ /* 0x040fe20003f22270 */
[----:B------:R-:W-:Y:S01]  /*0310*/  UISETP.NE.AND UP0, UPT, UR5, 0x6, UPT ;  /* 0x000000060500788c */ /* 0x000fe2000bf05270 */
[C---:B------:R-:W-:Y:S01]  /*0320*/  ISETP.EQ.AND P3, PT, R18.reuse, 0xc, PT ;  /* 0x0000000c1200780c */ /* 0x040fe20003f62270 */
[----:B------:R-:W-:Y:S01]  /*0330*/  UIADD3.X UR11, UPT, UPT, URZ, UR11, URZ, UP1, !UPT ;  /* 0x0000000bff0b7290 */ /* 0x000fe20008ffe4ff */
[C---:B------:R-:W-:Y:S02]  /*0340*/  ISETP.EQ.AND P4, PT, R18.reuse, 0x10, PT ;  /* 0x000000101200780c */ /* 0x040fe40003f82270 */
[----:B------:R-:W-:Y:S01]  /*0350*/  ISETP.EQ.AND P5, PT, R18, 0x14, PT ;  /* 0x000000141200780c */ /* 0x000fe20003fa2270 */
[----:B--2---:R-:W-:-:S03]  /*0360*/  IMAD.WIDE.U32 R16, R14, R5, RZ ;  /* 0x000000050e107225 */ /* 0x004fc600078e00ff */
[----:B------:R-:W-:-:S04]  /*0370*/  IADD3 R16, P2, PT, R16, R23, RZ ;  /* 0x0000001710107210 */ /* 0x000fc80007f5e0ff */
[----:B------:R-:W-:Y:S01]  /*0380*/  IADD3.X R23, PT, PT, R17, UR6, RZ, P2, !PT ;  /* 0x0000000611177c10 */ /* 0x000fe200097fe4ff */
[--C-:B------:R-:W-:Y:S01]  /*0390*/  @P0 IMAD.MOV.U32 R10, RZ, RZ, R16.reuse ;  /* 0x000000ffff0a0224 */ /* 0x100fe200078e0010 */
[C---:B------:R-:W-:Y:S01]  /*03a0*/  ISETP.EQ.AND P2, PT, R18.reuse, 0x8, PT ;  /* 0x000000081200780c */ /* 0x040fe20003f42270 */
[--C-:B------:R-:W-:Y:S01]  /*03b0*/  @P3 IMAD.MOV.U32 R13, RZ, RZ, R16.reuse ;  /* 0x000000ffff0d3224 */ /* 0x100fe200078e0010 */
[----:B------:R-:W-:Y:S01]  /*03c0*/  @P1 MOV R11, R16 ;  /* 0x00000010000b1202 */ /* 0x000fe20000000f00 */
[--C-:B------:R-:W-:Y:S02]  /*03d0*/  @P4 IMAD.MOV.U32 R20, RZ, RZ, R16.reuse ;  /* 0x000000ffff144224 */ /* 0x100fe400078e0010 */
[----:B------:R-:W-:Y:S02]  /*03e0*/  @P5 IMAD.MOV.U32 R21, RZ, RZ, R16 ;  /* 0x000000ffff155224 */ /* 0x000fe400078e0010 */
[----:B------:R-:W-:-:S06]  /*03f0*/  VIADD R18, R18, 0x4 ;  /* 0x0000000412127836 */ /* 0x000fcc0000000000 */
[----:B------:R-:W-:Y:S01]  /*0400*/  @P2 IMAD.MOV.U32 R12, RZ, RZ, R16 ;  /* 0x000000ffff0c2224 */ /* 0x000fe200078e0010 */
[----:B------:R-:W-:Y:S06]  /*0410*/  BRA.U UP0, `(.L_x_2) ;  /* 0xfffffffd00a07547 */ /* 0x000fec000b83ffff */
[C---:B------:R-:W-:Y:S01]  /*0420*/  ISETP.EQ.AND P3, PT, R8.reuse, -0x18, PT ;  /* 0xffffffe80800780c */ /* 0x040fe20003f62270 */
[----:B------:R-:W-:Y:S01]  /*0430*/  BSSY.RECONVERGENT B1, `(.L_x_3) ;  /* 0x0000026000017945 */ /* 0x000fe20003800200 */
[C---:B------:R-:W-:Y:S02]  /*0440*/  ISETP.EQ.AND P4, PT, R8.reuse, -0x14, PT ;  /* 0xffffffec0800780c */ /* 0x040fe40003f82270 */
[C---:B------:R-:W-:Y:S02]  /*0450*/  ISETP.EQ.AND P0, PT, R8.reuse, -0x10, PT ;  /* 0xfffffff00800780c */ /* 0x040fe40003f02270 */
[C---:B------:R-:W-:Y:S02]  /*0460*/  ISETP.EQ.AND P1, PT, R8.reuse, -0xc, PT ;  /* 0xfffffff40800780c */ /* 0x040fe40003f22270 */
[----:B------:R-:W-:Y:S02]  /*0470*/  ISETP.EQ.AND P2, PT, R8, -0x8, PT ;  /* 0xfffffff80800780c */ /* 0x000fe40003f42270 */
[----:B------:R-:W-:-:S02]  /*0480*/  ISETP.NE.AND P6, PT, R4, RZ, PT ;  /* 0x000000ff0400720c */ /* 0x000fc40003fc5270 */
[C---:B------:R-:W-:Y:S02]  /*0490*/  ISETP.EQ.AND P5, PT, R8.reuse, 0x4, PT ;  /* 0x000000040800780c */ /* 0x040fe40003fa2270 */
[----:B------:R-:W-:Y:S01]  /*04a0*/  @P3 MOV R19, R10 ;  /* 0x0000000a00133202 */ /* 0x000fe20000000f00 */
[----:B------:R-:W-:Y:S01]  /*04b0*/  @P4 IMAD.MOV.U32 R14, RZ, RZ, R10 ;  /* 0x000000ffff0e4224 */ /* 0x000fe200078e000a */
[C---:B------:R-:W-:Y:S01]  /*04c0*/  ISETP.EQ.AND P3, PT, R8.reuse, -0x4, PT ;  /* 0xfffffffc0800780c */ /* 0x040fe20003f62270 */
[--C-:B------:R-:W-:Y:S01]  /*04d0*/  @P4 IMAD.MOV.U32 R19, RZ, RZ, R11.reuse ;  /* 0x000000ffff134224 */ /* 0x100fe200078e000b */
[----:B------:R-:W-:Y:S01]  /*04e0*/  ISETP.EQ.AND P4, PT, R8, RZ, PT ;  /* 0x000000ff0800720c */ /* 0x000fe20003f82270 */
[----:B------:R-:W-:Y:S02]  /*04f0*/  @P0 IMAD.MOV.U32 R14, RZ, RZ, R11 ;  /* 0x000000ffff0e0224 */ /* 0x000fe400078e000b */
[--C-:B------:R-:W-:Y:S01]  /*0500*/  @P0 IMAD.MOV.U32 R19, RZ, RZ, R12.reuse ;  /* 0x000000ffff130224 */ /* 0x100fe200078e000c */
[----:B------:R-:W-:Y:S01]  /*0510*/  @P1 MOV R19, R13 ;  /* 0x0000000d00131202 */ /* 0x000fe20000000f00 */
[----:B------:R-:W-:-:S02]  /*0520*/  @P1 IMAD.MOV.U32 R14, RZ, RZ, R12 ;  /* 0x000000ffff0e1224 */ /* 0x000fc400078e000c */
[----:B------:R-:W-:Y:S02]  /*0530*/  @P2 IMAD.MOV.U32 R14, RZ, RZ, R13 ;  /* 0x000000ffff0e2224 */ /* 0x000fe400078e000d */
[--C-:B------:R-:W-:Y:S02]  /*0540*/  @P2 IMAD.MOV.U32 R19, RZ, RZ, R20.reuse ;  /* 0x000000ffff132224 */ /* 0x100fe400078e0014 */
[----:B------:R-:W-:Y:S02]  /*0550*/  @P3 IMAD.MOV.U32 R14, RZ, RZ, R20 ;  /* 0x000000ffff0e3224 */ /* 0x000fe400078e0014 */
[--C-:B------:R-:W-:Y:S01]  /*0560*/  @P3 IMAD.MOV.U32 R19, RZ, RZ, R21.reuse ;  /* 0x000000ffff133224 */ /* 0x100fe200078e0015 */
[----:B------:R-:W-:Y:S01]  /*0570*/  @P4 MOV R19, R23 ;  /* 0x0000001700134202 */ /* 0x000fe20000000f00 */
[----:B------:R-:W-:Y:S02]  /*0580*/  @P4 IMAD.MOV.U32 R14, RZ, RZ, R21 ;  /* 0x000000ffff0e4224 */ /* 0x000fe400078e0015 */
[----:B------:R-:W-:Y:S01]  /*0590*/  @P5 IMAD.MOV.U32 R14, RZ, RZ, R23 ;  /* 0x000000ffff0e5224 */ /* 0x000fe200078e0017 */
[----:B------:R-:W-:Y:S06]  /*05a0*/  @!P6 BRA `(.L_x_4) ;  /* 0x000000000038e947 */ /* 0x000fec0003800000 */
[----:B------:R-:W-:Y:S01]  /*05b0*/  @P0 IMAD.MOV.U32 R16, RZ, RZ, R10 ;  /* 0x000000ffff100224 */ /* 0x000fe200078e000a */
[----:B------:R-:W-:Y:S01]  /*05c0*/  ISETP.EQ.AND P0, PT, R8, 0x8, PT ;  /* 0x000000080800780c */ /* 0x000fe20003f02270 */
[----:B------:R-:W-:Y:S01]  /*05d0*/  @P1 IMAD.MOV.U32 R16, RZ, RZ, R11 ;  /* 0x000000ffff101224 */ /* 0x000fe200078e000b */
[-C--:B------:R-:W-:Y:S01]  /*05e0*/  SHF.L.U32 R15, R14, R4.reuse, RZ ;  /* 0x000000040e0f7219 */ /* 0x080fe200000006ff */
[----:B------:R-:W-:Y:S01]  /*05f0*/  @P2 IMAD.MOV.U32 R16, RZ, RZ, R12 ;  /* 0x000000ffff102224 */ /* 0x000fe200078e000c */
[----:B------:R-:W-:Y:S01]  /*0600*/  SHF.L.U32 R19, R19, R4, RZ ;  /* 0x0000000413137219 */ /* 0x000fe200000006ff */
[----:B------:R-:W-:Y:S01]  /*0610*/  @P3 IMAD.MOV.U32 R16, RZ, RZ, R13 ;  /* 0x000000ffff103224 */ /* 0x000fe200078e000d */
[----:B------:R-:W-:Y:S01]  /*0620*/  @P4 MOV R16, R20 ;  /* 0x0000001400104202 */ /* 0x000fe20000000f00 */
[----:B------:R-:W-:Y:S01]  /*0630*/  @P5 IMAD.MOV.U32 R16, RZ, RZ, R21 ;  /* 0x000000ffff105224 */ /* 0x000fe200078e0015 */
[----:B------:R-:W-:-:S05]  /*0640*/  SHF.R.U32.HI R14, RZ, R7, R14 ;  /* 0x00000007ff0e7219 */ /* 0x000fca000001160e */
[----:B------:R-:W-:Y:S02]  /*0650*/  @P0 IMAD.MOV.U32 R16, RZ, RZ, R23 ;  /* 0x000000ffff100224 */ /* 0x000fe400078e0017 */
[----:B------:R-:W-:-:S03]  /*0660*/  IMAD.IADD R19, R19, 0x1, R14 ;  /* 0x0000000113137824 */ /* 0x000fc600078e020e */
[----:B------:R-:W-:-:S05]  /*0670*/  SHF.R.U32.HI R16, RZ, R7, R16 ;  /* 0x00000007ff107219 */ /* 0x000fca0000011610 */
[----:B------:R-:W-:-:S07]  /*0680*/  IMAD.IADD R14, R15, 0x1, R16 ;  /* 0x000000010f0e7824 */ /* 0x000fce00078e0210 */
.L_x_4:
[----:B------:R-:W-:Y:S05]  /*0690*/  BSYNC.RECONVERGENT B1 ;  /* 0x0000000000017941 */ /* 0x000fea0003800200 */
.L_x_3:
[C---:B------:R-:W-:Y:S01]  /*06a0*/  SHF.L.W.U32.HI R23, R14.reuse, 0x2, R19 ;  /* 0x000000020e177819 */ /* 0x040fe20000010e13 */
[----:B------:R-:W-:Y:S01]  /*06b0*/  IMAD.SHL.U32 R14, R14, 0x4, RZ ;  /* 0x000000040e0e7824 */ /* 0x000fe200078e00ff */
[----:B------:R-:W-:Y:S01]  /*06c0*/  UMOV UR6, 0x54442d19 ;  /* 0x54442d1900067882 */ /* 0x000fe20000000000 */
[----:B------:R-:W-:Y:S01]  /*06d0*/  UMOV UR7, 0x3bf921fb ;  /* 0x3bf921fb00077882 */ /* 0x000fe20000000000 */
[----:B------:R-:W-:Y:S02]  /*06e0*/  SHF.R.S32.HI R15, RZ, 0x1f, R23 ;  /* 0x0000001fff0f7819 */ /* 0x000fe40000011417 */
[----:B------:R-:W-:Y:S02]  /*06f0*/  ISETP.GE.AND P0, PT, R0, RZ, PT ;  /* 0x000000ff0000720c */ /* 0x000fe40003f06270 */
[C---:B------:R-:W-:Y:S02]  /*0700*/  LOP3.LUT R14, R15.reuse, R14, RZ, 0x3c, !PT ;  /* 0x0000000e0f0e7212 */ /* 0x040fe400078e3cff */
[----:B------:R-:W-:-:S02]  /*0710*/  LOP3.LUT R15, R15, R23, RZ, 0x3c, !PT ;  /* 0x000000170f0f7212 */ /* 0x000fc400078e3cff */
[C---:B------:R-:W-:Y:S02]  /*0720*/  LOP3.LUT R18, R23.reuse, R2, RZ, 0x3c, !PT ;  /* 0x0000000217127212 */ /* 0x040fe400078e3cff */
[----:B------:R-:W-:Y:S02]  /*0730*/  SHF.R.U32.HI R19, RZ, 0x1e, R19 ;  /* 0x0000001eff137819 */ /* 0x000fe40000011613 */
[----:B------:R-:W0:Y:S01]  /*0740*/  I2F.F64.S64 R14, R14 ;  /* 0x0000000e000e7312 */ /* 0x000e220000301c00 */
[----:B------:R-:W-:Y:S02]  /*0750*/  ISETP.GE.AND P1, PT, R18, RZ, PT ;  /* 0x000000ff1200720c */ /* 0x000fe40003f26270 */
[----:B------:R-:W-:-:S04]  /*0760*/  LEA.HI R23, R23, R19, RZ, 0x1 ;  /* 0x0000001317177211 */ /* 0x000fc800078f08ff */
[----:B------:R-:W-:Y:S01]  /*0770*/  @!P0 IADD3 R23, PT, PT, -R23, RZ, RZ ;  /* 0x000000ff17178210 */ /* 0x000fe20007ffe1ff */
[----:B0-----:R-:W-:-:S10]  /*0780*/  DMUL R16, R14, UR6 ;  /* 0x000000060e107c28 */ /* 0x001fd40008000000 */
[----:B------:R-:W0:Y:S02]  /*0790*/  F2F.F32.F64 R16, R16 ;  /* 0x0000001000107310 */ /* 0x000e240000301000 */
[----:B0-----:R-:W-:-:S07]  /*07a0*/  FSEL R22, -R16, R16, !P1 ;  /* 0x0000001010167208 */ /* 0x001fce0004800100 */
.L_x_1:
[----:B------:R-:W-:Y:S05]  /*07b0*/  BSYNC.RECONVERGENT B0 ;  /* 0x0000000000007941 */ /* 0x000fea0003800200 */
.L_x_0:
[----:B------:R-:W-:Y:S01]  /*07c0*/  ISETP.NE.AND P0, PT, R9, RZ, PT ;  /* 0x000000ff0900720c */ /* 0x000fe20003f05270 */
[----:B------:R-:W-:Y:S01]  /*07d0*/  BSSY.RECONVERGENT B0, `(.L_x_5) ;  /* 0x0000056000007945 */ /* 0x000fe20003800200 */
[----:B------:R-:W-:Y:S02]  /*07e0*/  IMAD.MOV.U32 R25, RZ, RZ, R6 ;  /* 0x000000ffff197224 */ /* 0x000fe400078e0006 */
[----:B------:R-:W-:-:S09]  /*07f0*/  IMAD.MOV.U32 R18, RZ, RZ, R3 ;  /* 0x000000ffff127224 */ /* 0x000fd200078e0003 */
[----:B------:R-:W-:Y:S05]  /*0800*/  @P0 BRA `(.L_x_6) ;  /* 0x0000000400480947 */ /* 0x000fea0003800000 */
[----:B------:R-:W0:Y:S01]  /*0810*/  LDC.64 R14, c[0x4][RZ] ;  /* 0x01000000ff0e7b82 */ /* 0x000e220000000a00 */
[----:B------:R-:W-:Y:S01]  /*0820*/  IMAD.MOV.U32 R25, RZ, RZ, RZ ;  /* 0x000000ffff197224 */ /* 0x000fe200078e00ff */
[----:B------:R-:W-:Y:S01]  /*0830*/  UMOV UR5, URZ ;  /* 0x000000ff00057c82 */ /* 0x000fe20008000000 */
[----:B------:R-:W-:-:S07]  /*0840*/  IMAD.MOV.U32 R27, RZ, RZ, RZ ;  /* 0x000000ffff1b7224 */ /* 0x000fce00078e00ff */
.L_x_7:
[----:B0-----:R-:W-:-:S06]  /*0850*/  IMAD.WIDE.U32 R16, R27, 0x4, R14 ;  /* 0x000000041b107825 */ /* 0x001fcc00078e000e */
[----:B------:R-:W2:Y:S01]  /*0860*/  LDG.E.CONSTANT R16, desc[UR8][R16.64] ;  /* 0x0000000810107981 */ /* 0x000ea2000c1e9900 */
[C---:B------:R-:W-:Y:S01]  /*0870*/  SHF.L.U32 R24, R27.reuse, 0x2, RZ ;  /* 0x000000021b187819 */ /* 0x040fe200000006ff */
[----:B------:R-:W-:-:S03]  /*0880*/  VIADD R27, R27, 0x1 ;  /* 0x000000011b1b7836 */ /* 0x000fc60000000000 */
[C---:B------:R-:W-:Y:S02]  /*0890*/  ISETP.EQ.AND P5, PT, R24.reuse, RZ, PT ;  /* 0x000000ff1800720c */ /* 0x040fe40003fa2270 */
[C---:B------:R-:W-:Y:S02]  /*08a0*/  ISETP.EQ.AND P4, PT, R24.reuse, 0x4, PT ;  /* 0x000000041800780c */ /* 0x040fe40003f82270 */
[C---:B------:R-:W-:Y:S02]  /*08b0*/  ISETP.EQ.AND P3, PT, R24.reuse, 0x8, PT ;  /* 0x000000081800780c */ /* 0x040fe40003f62270 */
[C---:B------:R-:W-:Y:S02]  /*08c0*/  ISETP.EQ.AND P2, PT, R24.reuse, 0xc, PT ;  /* 0x0000000c1800780c */ /* 0x040fe40003f42270 */
[----:B------:R-:W-:Y:S01]  /*08d0*/  ISETP.EQ.AND P1, PT, R24, 0x10, PT ;  /* 0x000000101800780c */ /* 0x000fe20003f22270 */
[----:B--2---:R-:W-:-:S03]  /*08e0*/  IMAD.WIDE.U32 R18, R16, R5, RZ ;  /* 0x0000000510127225 */ /* 0x004fc600078e00ff */
[----:B------:R-:W-:-:S04]  /*08f0*/  IADD3 R18, P0, PT, R18, R25, RZ ;  /* 0x0000001912127210 */ /* 0x000fc80007f1e0ff */
[----:B------:R-:W-:Y:S01]  /*0900*/  IADD3.X R25, PT, PT, R19, UR5, RZ, P0, !PT ;  /* 0x0000000513197c10 */ /* 0x000fe200087fe4ff */
[--C-:B------:R-:W-:Y:S01]  /*0910*/  @P5 IMAD.MOV.U32 R10, RZ, RZ, R18.reuse ;  /* 0x000000ffff0a5224 */ /* 0x100fe200078e0012 */
[----:B------:R-:W-:Y:S01]  /*0920*/  ISETP.NE.AND P5, PT, R27, 0x6, PT ;  /* 0x000000061b00780c */ /* 0x000fe20003fa5270 */
[--C-:B------:R-:W-:Y:S01]  /*0930*/  @P4 IMAD.MOV.U32 R11, RZ, RZ, R18.reuse ;  /* 0x000000ffff0b4224 */ /* 0x100fe200078e0012 */
[----:B------:R-:W-:Y:S01]  /*0940*/  ISETP.EQ.AND P0, PT, R24, 0x14, PT ;  /* 0x000000141800780c */ /* 0x000fe20003f02270 */
[--C-:B------:R-:W-:Y:S01]  /*0950*/  @P3 IMAD.MOV.U32 R12, RZ, RZ, R18.reuse ;  /* 0x000000ffff0c3224 */ /* 0x100fe200078e0012 */
[----:B------:R-:W-:Y:S01]  /*0960*/  @P2 MOV R13, R18 ;  /* 0x00000012000d2202 */ /* 0x000fe20000000f00 */
[----:B------:R-:W-:-:S10]  /*0970*/  @P1 IMAD.MOV.U32 R20, RZ, RZ, R18 ;  /* 0x000000ffff141224 */ /* 0x000fd400078e0012 */
[----:B------:R-:W-:Y:S01]  /*0980*/  @P0 IMAD.MOV.U32 R21, RZ, RZ, R18 ;  /* 0x000000ffff150224 */ /* 0x000fe200078e0012 */
[----:B------:R-:W-:Y:S06]  /*0990*/  @P5 BRA `(.L_x_7) ;  /* 0xfffffffc00ac5947 */ /* 0x000fec000383ffff */
[C---:B------:R-:W-:Y:S01]  /*09a0*/  ISETP.EQ.AND P3, PT, R8.reuse, -0x18, PT ;  /* 0xffffffe80800780c */ /* 0x040fe20003f62270 */
[----:B------:R-:W-:Y:S01]  /*09b0*/  BSSY.RECONVERGENT B1, `(.L_x_8) ;  /* 0x0000026000017945 */ /* 0x000fe20003800200 */
[C---:B------:R-:W-:Y:S02]  /*09c0*/  ISETP.EQ.AND P4, PT, R8.reuse, -0x14, PT ;  /* 0xffffffec0800780c */ /* 0x040fe40003f82270 */
[C---:B------:R-:W-:Y:S02]  /*09d0*/  ISETP.EQ.AND P0, PT, R8.reuse, -0x10, PT ;  /* 0xfffffff00800780c */ /* 0x040fe40003f02270 */
[C---:B------:R-:W-:Y:S02]  /*09e0*/  ISETP.EQ.AND P1, PT, R8.reuse, -0xc, PT ;  /* 0xfffffff40800780c */ /* 0x040fe40003f22270 */
[----:B------:R-:W-:Y:S02]  /*09f0*/  ISETP.EQ.AND P2, PT, R8, -0x8, PT ;  /* 0xfffffff80800780c */ /* 0x000fe40003f42270 */
[----:B------:R-:W-:-:S02]  /*0a00*/  ISETP.NE.AND P6, PT, R4, RZ, PT ;  /* 0x000000ff0400720c */ /* 0x000fc40003fc5270 */
[C---:B------:R-:W-:Y:S01]  /*0a10*/  ISETP.EQ.AND P5, PT, R8.reuse, 0x4, PT ;  /* 0x000000040800780c */ /* 0x040fe20003fa2270 */
[--C-:B------:R-:W-:Y:S01]  /*0a20*/  @P3 IMAD.MOV.U32 R19, RZ, RZ, R10.reuse ;  /* 0x000000ffff133224 */ /* 0x100fe200078e000a */
[C---:B------:R-:W-:Y:S01]  /*0a30*/  ISETP.EQ.AND P3, PT, R8.reuse, -0x4, PT ;  /* 0xfffffffc0800780c */ /* 0x040fe20003f62270 */
[----:B------:R-:W-:Y:S01]  /*0a40*/  @P4 IMAD.MOV.U32 R14, RZ, RZ, R10 ;  /* 0x000000ffff0e4224 */ /* 0x000fe200078e000a */
[----:B------:R-:W-:Y:S01]  /*0a50*/  @P4 MOV R19, R11 ;  /* 0x0000000b00134202 */ /* 0x000fe20000000f00 */
[----:B------:R-:W-:Y:S01]  /*0a60*/  @P0 IMAD.MOV.U32 R14, RZ, RZ, R11 ;  /* 0x000000ffff0e0224 */ /* 0x000fe200078e000b */
[----:B------:R-:W-:Y:S01]  /*0a70*/  ISETP.EQ.AND P4, PT, R8, RZ, PT ;  /* 0x000000ff0800720c */ /* 0x000fe20003f82270 */
[--C-:B------:R-:W-:Y:S02]  /*0a80*/  @P0 IMAD.MOV.U32 R19, RZ, RZ, R12.reuse ;  /* 0x000000ffff130224 */ /* 0x100fe400078e000c */
[----:B------:R-:W-:Y:S01]  /*0a90*/  @P1 IMAD.MOV.U32 R14, RZ, RZ, R12 ;  /* 0x000000ffff0e1224 */ /* 0x000fe200078e000c */
[----:B------:R-:W-:Y:S01]  /*0aa0*/  @P2 MOV R14, R13 ;  /* 0x0000000d000e2202 */ /* 0x000fe20000000f00 */
[----:B------:R-:W-:-:S02]  /*0ab0*/  @P1 IMAD.MOV.U32 R19, RZ, RZ, R13 ;  /* 0x000000ffff131224 */ /* 0x000fc400078e000d */
[--C-:B------:R-:W-:Y:S02]  /*0ac0*/  @P2 IMAD.MOV.U32 R19, RZ, RZ, R20.reuse ;  /* 0x000000ffff132224 */ /* 0x100fe400078e0014 */
[----:B------:R-:W-:Y:S02]  /*0ad0*/  @P3 IMAD.MOV.U32 R14, RZ, RZ, R20 ;  /* 0x000000ffff0e3224 */ /* 0x000fe400078e0014 */
[--C-:B------:R-:W-:Y:S02]  /*0ae0*/  @P3 IMAD.MOV.U32 R19, RZ, RZ, R21.reuse ;  /* 0x000000ffff133224 */ /* 0x100fe400078e0015 */
[----:B------:R-:W-:Y:S01]  /*0af0*/  @P4 IMAD.MOV.U32 R14, RZ, RZ, R21 ;  /* 0x000000ffff0e4224 */ /* 0x000fe200078e0015 */
[----:B------:R-:W-:Y:S01]  /*0b00*/  @P4 MOV R19, R25 ;  /* 0x0000001900134202 */ /* 0x000fe20000000f00 */
[----:B------:R-:W-:Y:S01]  /*0b10*/  @P5 IMAD.MOV.U32 R14, RZ, RZ, R25 ;  /* 0x000000ffff0e5224 */ /* 0x000fe200078e0019 */
[----:B------:R-:W-:Y:S06]  /*0b20*/  @!P6 BRA `(.L_x_9) ;  /* 0x000000000038e947 */ /* 0x000fec0003800000 */
[----:B------:R-:W-:Y:S01]  /*0b30*/  @P0 IMAD.MOV.U32 R16, RZ, RZ, R10 ;  /* 0x000000ffff100224 */ /* 0x000fe200078e000a */
[----:B------:R-:W-:Y:S01]  /*0b40*/  ISETP.EQ.AND P0, PT, R8, 0x8, PT ;  /* 0x000000080800780c */ /* 0x000fe20003f02270 */
[----:B------:R-:W-:Y:S01]  /*0b50*/  @P1 IMAD.MOV.U32 R16, RZ, RZ, R11 ;  /* 0x000000ffff101224 */ /* 0x000fe200078e000b */
[-C--:B------:R-:W-:Y:S01]  /*0b60*/  SHF.L.U32 R15, R14, R4.reuse, RZ ;  /* 0x000000040e0f7219 */ /* 0x080fe200000006ff */
[----:B------:R-:W-:Y:S01]  /*0b70*/  @P2 IMAD.MOV.U32 R16, RZ, RZ, R12 ;  /* 0x000000ffff102224 */ /* 0x000fe200078e000c */
[----:B------:R-:W-:Y:S01]  /*0b80*/  @P3 MOV R16, R13 ;  /* 0x0000000d00103202 */ /* 0x000fe20000000f00 */
[----:B------:R-:W-:Y:S01]  /*0b90*/  @P4 IMAD.MOV.U32 R16, RZ, RZ, R20 ;  /* 0x000000ffff104224 */ /* 0x000fe200078e0014 */
[----:B------:R-:W-:Y:S01]  /*0ba0*/  SHF.L.U32 R19, R19, R4, RZ ;  /* 0x0000000413137219 */ /* 0x000fe200000006ff */
[----:B------:R-:W-:Y:S01]  /*0bb0*/  @P5 IMAD.MOV.U32 R16, RZ, RZ, R21 ;  /* 0x000000ffff105224 */ /* 0x000fe200078e0015 */
[----:B------:R-:W-:-:S05]  /*0bc0*/  SHF.R.U32.HI R14, RZ, R7, R14 ;  /* 0x00000007ff0e7219 */ /* 0x000fca000001160e */
[----:B------:R-:W-:Y:S02]  /*0bd0*/  @P0 IMAD.MOV.U32 R16, RZ, RZ, R25 ;  /* 0x000000ffff100224 */ /* 0x000fe400078e0019 */
[----:B------:R-:W-:-:S03]  /*0be0*/  IMAD.IADD R19, R19, 0x1, R14 ;  /* 0x0000000113137824 */ /* 0x000fc600078e020e */
[----:B------:R-:W-:-:S04]  /*0bf0*/  SHF.R.U32.HI R16, RZ, R7, R16 ;  /* 0x00000007ff107219 */ /* 0x000fc80000011610 */
[----:B------:R-:W-:-:S07]  /*0c00*/  IADD3 R14, PT, PT, R15, R16, RZ ;  /* 0x000000100f0e7210 */ /* 0x000fce0007ffe0ff */
.L_x_9:
[----:B------:R-:W-:Y:S05]  /*0c10*/  BSYNC.RECONVERGENT B1 ;  /* 0x0000000000017941 */ /* 0x000fea0003800200 */
.L_x_8:
        /* <DEDUP_REMOVED lines=8> */
[----:B------:R-:W-:Y:S02]  /*0ca0*/  SHF.R.U32.HI R18, RZ, 0x1e, R19 ;  /* 0x0000001eff127819 */ /* 0x000fe40000011613 */
[C---:B------:R-:W-:Y:S02]  /*0cb0*/  LOP3.LUT R24, R25.reuse, R2, RZ, 0x3c, !PT ;  /* 0x0000000219187212 */ /* 0x040fe400078e3cff */
[----:B------:R-:W0:Y:S01]  /*0cc0*/  I2F.F64.S64 R14, R14 ;  /* 0x0000000e000e7312 */ /* 0x000e220000301c00 */
[----:B------:R-:W-:Y:S02]  /*0cd0*/  LEA.HI R25, R25, R18, RZ, 0x1 ;  /* 0x0000001219197211 */ /* 0x000fe400078f08ff */
[----:B------:R-:W-:-:S03]  /*0ce0*/  ISETP.GE.AND P0, PT, R24, RZ, PT ;  /* 0x000000ff1800720c */ /* 0x000fc60003f06270 */
[----:B------:R-:W-:Y:S01]  /*0cf0*/  @!P1 IMAD.MOV R25, RZ, RZ, -R25 ;  /* 0x000000ffff199224 */ /* 0x000fe200078e0a19 */
[----:B0-----:R-:W-:-:S10]  /*0d00*/  DMUL R16, R14, UR6 ;  /* 0x000000060e107c28 */ /* 0x001fd40008000000 */
[----:B------:R-:W0:Y:S02]  /*0d10*/  F2F.F32.F64 R16, R16 ;  /* 0x0000001000107310 */ /* 0x000e240000301000 */
[----:B0-----:R-:W-:-:S07]  /*0d20*/  FSEL R18, -R16, R16, !P0 ;  /* 0x0000001010127208 */ /* 0x001fce0004000100 */
.L_x_6:
[----:B------:R-:W-:Y:S05]  /*0d30*/  BSYNC.RECONVERGENT B0 ;  /* 0x0000000000007941 */ /* 0x000fea0003800200 */
.L_x_5:
[----:B------:R-:W-:Y:S05]  /*0d40*/  BRA.U UP2, `(.L_x_10) ;  /* 0xfffffff502247547 */ /* 0x000fea000b83ffff */
[----:B------:R-:W-:Y:S01]  /*0d50*/  LOP3.LUT R4, R25, 0x1, RZ, 0xc0, !PT ;  /* 0x0000000119047812 */ /* 0x000fe200078ec0ff */
[----:B------:R-:W-:Y:S02]  /*0d60*/  IMAD.MOV.U32 R2, RZ, RZ, 0x37cbac00 ;  /* 0x37cbac00ff027424 */ /* 0x000fe400078e00ff */
[----:B------:R-:W-:Y:S01]  /*0d70*/  FMUL R8, R18, R18 ;  /* 0x0000001212087220 */ /* 0x000fe20000400000 */
[C---:B------:R-:W-:Y:S01]  /*0d80*/  LOP3.LUT P1, RZ, R23.reuse, 0x2, RZ, 0xc0, !PT ;  /* 0x0000000217ff7812 */ /* 0x040fe2000782c0ff */
[----:B------:R-:W-:Y:S01]  /*0d90*/  FMUL R5, R22, R22 ;  /* 0x0000001616057220 */ /* 0x000fe20000400000 */
[----:B------:R-:W-:Y:S01]  /*0da0*/  ISETP.NE.U32.AND P2, PT, R4, 0x1, PT ;  /* 0x000000010400780c */ /* 0x000fe20003f45070 */
[-C--:B------:R-:W-:Y:S01]  /*0db0*/  FFMA R3, R8, R2.reuse, -0.0013887860113754868507 ;  /* 0xbab607ed08037423 */ /* 0x080fe20000000002 */
[----:B------:R-:W-:Y:S01]  /*0dc0*/  IMAD.MOV.U32 R4, RZ, RZ, 0x3d2aaabb ;  /* 0x3d2aaabbff047424 */ /* 0x000fe200078e00ff */
[----:B------:R-:W-:Y:S01]  /*0dd0*/  LOP3.LUT R23, R23, 0x1, RZ, 0xc0, !PT ;  /* 0x0000000117177812 */ /* 0x000fe200078ec0ff */
[----:B------:R-:W-:Y:S01]  /*0de0*/  FFMA R2, R5, R2, -0.0013887860113754868507 ;  /* 0xbab607ed05027423 */ /* 0x000fe20000000002 */
[----:B------:R-:W-:Y:S01]  /*0df0*/  IMAD.MOV.U32 R6, RZ, RZ, 0x3effffff ;  /* 0x3effffffff067424 */ /* 0x000fe200078e00ff */
[----:B------:R-:W-:Y:S01]  /*0e00*/  FSEL R3, R3, -0.00019574658654164522886, P2 ;  /* 0xb94d415303037808 */ /* 0x000fe20001000000 */
[----:B------:R-:W-:Y:S01]  /*0e10*/  BSSY.RECONVERGENT B0, `(.L_x_11) ;  /* 0x0000022000007945 */ /* 0x000fe20003800200 */
[----:B------:R-:W-:-:S02]  /*0e20*/  ISETP.NE.U32.AND P0, PT, R23, 0x1, PT ;  /* 0x000000011700780c */ /* 0x000fc40003f05070 */
[----:B------:R-:W-:Y:S02]  /*0e30*/  FSEL R7, R4, 0.0083327032625675201416, P2 ;  /* 0x3c0885e404077808 */ /* 0x000fe40001000000 */
[----:B------:R-:W-:Y:S02]  /*0e40*/  IADD3 R25, PT, PT, R25, 0x1, RZ ;  /* 0x0000000119197810 */ /* 0x000fe40007ffe0ff */
[----:B------:R-:W-:Y:S01]  /*0e50*/  FSEL R2, R2, -0.00019574658654164522886, !P0 ;  /* 0xb94d415302027808 */ /* 0x000fe20004000000 */
[----:B------:R-:W-:Y:S01]  /*0e60*/  FFMA R7, R8, R3, R7 ;  /* 0x0000000308077223 */ /* 0x000fe20000000007 */
[----:B------:R-:W-:Y:S02]  /*0e70*/  FSEL R4, R4, 0.0083327032625675201416, !P0 ;  /* 0x3c0885e404047808 */ /* 0x000fe40004000000 */
[----:B------:R-:W-:Y:S02]  /*0e80*/  FSEL R9, -R6, -0.16666662693023681641, P2 ;  /* 0xbe2aaaa806097808 */ /* 0x000fe40001000100 */
[----:B------:R-:W-:Y:S01]  /*0e90*/  LOP3.LUT P3, RZ, R25, 0x2, RZ, 0xc0, !PT ;  /* 0x0000000219ff7812 */ /* 0x000fe2000786c0ff */
[----:B------:R-:W-:Y:S01]  /*0ea0*/  FFMA R4, R5, R2, R4 ;  /* 0x0000000205047223 */ /* 0x000fe20000000004 */
[----:B------:R-:W-:Y:S01]  /*0eb0*/  FSEL R3, R18, 1, !P2 ;  /* 0x3f80000012037808 */ /* 0x000fe20005000000 */
[----:B------:R-:W-:Y:S01]  /*0ec0*/  FFMA R7, R8, R7, R9 ;  /* 0x0000000708077223 */ /* 0x000fe20000000009 */
[----:B------:R-:W-:-:S02]  /*0ed0*/  FSEL R6, -R6, -0.16666662693023681641, !P0 ;  /* 0xbe2aaaa806067808 */ /* 0x000fc40004000100 */
[----:B------:R-:W-:Y:S01]  /*0ee0*/  FSEL R2, R22, 1, P0 ;  /* 0x3f80000016027808 */ /* 0x000fe20000000000 */
[----:B------:R-:W-:Y:S02]  /*0ef0*/  FFMA R8, R8, R3, RZ ;  /* 0x0000000308087223 */ /* 0x000fe400000000ff */
[C---:B------:R-:W-:Y:S02]  /*0f00*/  FFMA R4, R5.reuse, R4, R6 ;  /* 0x0000000405047223 */ /* 0x040fe40000000006 */
[----:B------:R-:W-:Y:S01]  /*0f10*/  FFMA R5, R5, R2, RZ ;  /* 0x0000000205057223 */ /* 0x000fe200000000ff */
[----:B------:R-:W-:-:S03]  /*0f20*/  FFMA R3, R8, R7, R3 ;  /* 0x0000000708037223 */ /* 0x000fc60000000003 */
[----:B------:R-:W-:Y:S01]  /*0f30*/  FFMA R2, R5, R4, R2 ;  /* 0x0000000405027223 */ /* 0x000fe20000000002 */
[----:B------:R-:W-:-:S03]  /*0f40*/  @P3 FADD R3, RZ, -R3 ;  /* 0x80000003ff033221 */ /* 0x000fc60000000000 */
[----:B------:R-:W-:Y:S01]  /*0f50*/  @P1 FADD R2, RZ, -R2 ;  /* 0x80000002ff021221 */ /* 0x000fe20000000000 */
[----:B------:R-:W-:-:S04]  /*0f60*/  FMUL R3, R3, R3 ;  /* 0x0000000303037220 */ /* 0x000fc80000400000 */
[----:B------:R-:W-:-:S04]  /*0f70*/  FFMA R3, R2, R2, R3 ;  /* 0x0000000202037223 */ /* 0x000fc80000000003 */
[----:B------:R-:W-:Y:S01]  /*0f80*/  VIADD R4, R3, 0xf3000000 ;  /* 0xf300000003047836 */ /* 0x000fe20000000000 */
[----:B------:R0:W1:Y:S04]  /*0f90*/  MUFU.RSQ R2, R3 ;  /* 0x0000000300027308 */ /* 0x0000680000001400 */
[----:B------:R-:W-:-:S13]  /*0fa0*/  ISETP.GT.U32.AND P0, PT, R4, 0x727fffff, PT ;  /* 0x727fffff0400780c */ /* 0x000fda0003f04070 */
[----:B01----:R-:W-:Y:S05]  /*0fb0*/  @!P0 BRA `(.L_x_12) ;  /* 0x00000000000c8947 */ /* 0x003fea0003800000 */
[----:B------:R-:W-:-:S07]  /*0fc0*/  MOV R8, 0xfe0 ;  /* 0x00000fe000087802 */ /* 0x000fce0000000f00 */
[----:B------:R-:W-:Y:S05]  /*0fd0*/  CALL.REL.NOINC `($__internal_0_$__cuda_sm20_sqrt_rn_f32_slowpath) ;  /* 0x0000000000307944 */ /* 0x000fea0003c00000 */
[----:B------:R-:W-:Y:S05]  /*0fe0*/  BRA `(.L_x_13) ;  /* 0x0000000000107947 */ /* 0x000fea0003800000 */
.L_x_12:
[----:B------:R-:W-:Y:S01]  /*0ff0*/  FMUL.FTZ R4, R3, R2 ;  /* 0x0000000203047220 */ /* 0x000fe20000410000 */
[----:B------:R-:W-:-:S03]  /*1000*/  FMUL.FTZ R2, R2, 0.5 ;  /* 0x3f00000002027820 */ /* 0x000fc60000410000 */
[----:B------:R-:W-:-:S04]  /*1010*/  FFMA R3, -R4, R4, R3 ;  /* 0x0000000404037223 */ /* 0x000fc80000000103 */
[----:B------:R-:W-:-:S07]  /*1020*/  FFMA R4, R3, R2, R4 ;  /* 0x0000000203047223 */ /* 0x000fce0000000004 */
.L_x_13:
[----:B------:R-:W-:Y:S05]  /*1030*/  BSYNC.RECONVERGENT B0 ;  /* 0x0000000000007941 */ /* 0x000fea0003800200 */
.L_x_11:
[----:B------:R-:W0:Y:S02]  /*1040*/  LDC.64 R2, c[0x0][0x380] ;  /* 0x0000e000ff027b82 */ /* 0x000e240000000a00 */
[----:B0-----:R-:W-:-:S05]  /*1050*/  IMAD.WIDE R2, R0, 0x4, R2 ;  /* 0x0000000400027825 */ /* 0x001fca00078e0202 */
[----:B------:R-:W2:Y:S02]  /*1060*/  LDG.E R5, desc[UR8][R2.64] ;  /* 0x0000000802057981 */ /* 0x000ea4000c1e1900 */
[----:B--2---:R-:W-:-:S05]  /*1070*/  FADD R5, R5, -R4 ;  /* 0x8000000405057221 */ /* 0x004fca0000000000 */
[----:B------:R-:W-:Y:S01]  /*1080*/  STG.E desc[UR8][R2.64], R5 ;  /* 0x0000000502007986 */ /* 0x000fe2000c101908 */
[----:B------:R-:W-:Y:S05]  /*1090*/  EXIT ;  /* 0x000000000000794d */ /* 0x000fea0003800000 */
        .weak           $__internal_0_$__cuda_sm20_sqrt_rn_f32_slowpath
        .type           $__internal_0_$__cuda_sm20_sqrt_rn_f32_slowpath,@function
        .size           $__internal_0_$__cuda_sm20_sqrt_rn_f32_slowpath,(.L_x_32 - $__internal_0_$__cuda_sm20_sqrt_rn_f32_slowpath)
$__internal_0_$__cuda_sm20_sqrt_rn_f32_slowpath:
[----:B------:R-:W-:-:S13]  /*10a0*/  LOP3.LUT P0, RZ, R3, 0x7fffffff, RZ, 0xc0, !PT ;  /* 0x7fffffff03ff7812 */ /* 0x000fda000780c0ff */
[----:B------:R-:W-:Y:S05]  /*10b0*/  @!P0 BRA `(.L_x_14) ;  /* 0x0000000000448947 */ /* 0x000fea0003800000 */
[----:B------:R-:W-:Y:S01]  /*10c0*/  FSETP.GEU.FTZ.AND P0, PT, R3, RZ, PT ;  /* 0x000000ff0300720b */ /* 0x000fe20003f1e000 */
[----:B------:R-:W-:-:S12]  /*10d0*/  IMAD.MOV.U32 R2, RZ, RZ, R3 ;  /* 0x000000ffff027224 */ /* 0x000fd800078e0003 */
[----:B------:R-:W-:Y:S01]  /*10e0*/  @!P0 IMAD.MOV.U32 R3, RZ, RZ, 0x7fffffff ;  /* 0x7fffffffff038424 */ /* 0x000fe200078e00ff */
[----:B------:R-:W-:Y:S06]  /*10f0*/  @!P0 BRA `(.L_x_14) ;  /* 0x0000000000348947 */ /* 0x000fec0003800000 */
[----:B------:R-:W-:-:S13]  /*1100*/  FSETP.GTU.FTZ.AND P0, PT, |R2|, +INF , PT ;  /* 0x7f8000000200780b */ /* 0x000fda0003f1c200 */
[----:B------:R-:W-:Y:S01]  /*1110*/  @P0 FADD.FTZ R3, R2, 1 ;  /* 0x3f80000002030421 */ /* 0x000fe20000010000 */
[----:B------:R-:W-:Y:S06]  /*1120*/  @P0 BRA `(.L_x_14) ;  /* 0x0000000000280947 */ /* 0x000fec0003800000 */
[----:B------:R-:W-:-:S13]  /*1130*/  FSETP.NEU.FTZ.AND P0, PT, |R2|, +INF , PT ;  /* 0x7f8000000200780b */ /* 0x000fda0003f1d200 */
[----:B------:R-:W-:-:S04]  /*1140*/  @P0 FFMA R4, R2, 1.84467440737095516160e+19, RZ ;  /* 0x5f80000002040823 */ /* 0x000fc800000000ff */
[----:B------:R-:W0:Y:S02]  /*1150*/  @P0 MUFU.RSQ R3, R4 ;  /* 0x0000000400030308 */ /* 0x000e240000001400 */
[----:B0-----:R-:W-:Y:S01]  /*1160*/  @P0 FMUL.FTZ R5, R4, R3 ;  /* 0x0000000304050220 */ /* 0x001fe20000410000 */
[----:B------:R-:W-:Y:S01]  /*1170*/  @P0 FMUL.FTZ R7, R3, 0.5 ;  /* 0x3f00000003070820 */ /* 0x000fe20000410000 */
[----:B------:R-:W-:Y:S02]  /*1180*/  @!P0 MOV R3, R2 ;  /* 0x0000000200038202 */ /* 0x000fe40000000f00 */
[----:B------:R-:W-:-:S04]  /*1190*/  @P0 FADD.FTZ R6, -R5, -RZ ;  /* 0x800000ff05060221 */ /* 0x000fc80000010100 */
[----:B------:R-:W-:-:S04]  /*11a0*/  @P0 FFMA R6, R5, R6, R4 ;  /* 0x0000000605060223 */ /* 0x000fc80000000004 */
[----:B------:R-:W-:-:S04]  /*11b0*/  @P0 FFMA R6, R6, R7, R5 ;  /* 0x0000000706060223 */ /* 0x000fc80000000005 */
[----:B------:R-:W-:-:S07]  /*11c0*/  @P0 FMUL.FTZ R3, R6, 2.3283064365386962891e-10 ;  /* 0x2f80000006030820 */ /* 0x000fce0000410000 */
.L_x_14:
[----:B------:R-:W-:Y:S02]  /*11d0*/  IMAD.MOV.U32 R4, RZ, RZ, R3 ;  /* 0x000000ffff047224 */ /* 0x000fe400078e0003 */
[----:B------:R-:W-:Y:S02]  /*11e0*/  IMAD.MOV.U32 R2, RZ, RZ, R8 ;  /* 0x000000ffff027224 */ /* 0x000fe400078e0008 */
[----:B------:R-:W-:-:S04]  /*11f0*/  IMAD.MOV.U32 R3, RZ, RZ, 0x0 ;  /* 0x00000000ff037424 */ /* 0x000fc800078e00ff */
[----:B------:R-:W-:Y:S05]  /*1200*/  RET.REL.NODEC R2 `(_Z7kernel2Pfi) ;  /* 0xffffffec027c7950 */ /* 0x000fea0003c3ffff */
.L_x_15:
[----:B------:R-:W-:-:S00]  /*1210*/  BRA `(.L_x_15) ;  /* 0xfffffffc00fc7947 */ /* 0x000fc0000383ffff */
[----:B------:R-:W-:-:S00]  /*1220*/  NOP ;  /* 0x0000000000007918 */ /* 0x000fc00000000000 */
        /* <DEDUP_REMOVED lines=13> */
.L_x_32:


//--------------------- .text._Z7kernel1Pfi       --------------------------
	.section	.text._Z7kernel1Pfi,"ax",@progbits
	.align	128
        .global         _Z7kernel1Pfi
        .type           _Z7kernel1Pfi,@function
        .size           _Z7kernel1Pfi,(.L_x_33 - _Z7kernel1Pfi)
        .other          _Z7kernel1Pfi,@"STO_CUDA_ENTRY STV_DEFAULT"
_Z7kernel1Pfi:
.text._Z7kernel1Pfi:
        /* <DEDUP_REMOVED lines=30> */
.L_x_26:
        /* <DEDUP_REMOVED lines=12> */
.L_x_18:
        /* <DEDUP_REMOVED lines=63> */
.L_x_20:
[----:B------:R-:W-:Y:S05]  /*0690*/  BSYNC.RECONVERGENT B1 ;  /* 0x0000000000017941 */ /* 0x000fea0003800200 */
.L_x_19:
        /* <DEDUP_REMOVED lines=17> */
.L_x_17:
[----:B------:R-:W-:Y:S05]  /*07b0*/  BSYNC.RECONVERGENT B0 ;  /* 0x0000000000007941 */ /* 0x000fea0003800200 */
.L_x_16:
        /* <DEDUP_REMOVED lines=9> */
.L_x_23:
        /* <DEDUP_REMOVED lines=60> */
.L_x_25:
[----:B------:R-:W-:Y:S05]  /*0c10*/  BSYNC.RECONVERGENT B1 ;  /* 0x0000000000017941 */ /* 0x000fea0003800200 */
.L_x_24:
        /* <DEDUP_REMOVED lines=17> */
.L_x_22:
[----:B------:R-:W-:Y:S05]  /*0d30*/  BSYNC.RECONVERGENT B0 ;  /* 0x0000000000007941 */ /* 0x000fea0003800200 */
.L_x_21:
        /* <DEDUP_REMOVED lines=41> */
[----:B------:R-:W-:Y:S05]  /*0fd0*/  CALL.REL.NOINC `($__internal_1_$__cuda_sm20_sqrt_rn_f32_slowpath) ;  /* 0x0000000000307944 */ /* 0x000fea0003c00000 */
[----:B------:R-:W-:Y:S05]  /*0fe0*/  BRA `(.L_x_29) ;  /* 0x0000000000107947 */ /* 0x000fea0003800000 */
.L_x_28:
[----:B------:R-:W-:Y:S01]  /*0ff0*/  FMUL.FTZ R4, R3, R2 ;  /* 0x0000000203047220 */ /* 0x000fe20000410000 */
[----:B------:R-:W-:-:S03]  /*1000*/  FMUL.FTZ R2, R2, 0.5 ;  /* 0x3f00000002027820 */ /* 0x000fc60000410000 */
[----:B------:R-:W-:-:S04]  /*1010*/  FFMA R3, -R4, R4, R3 ;  /* 0x0000000404037223 */ /* 0x000fc80000000103 */
[----:B------:R-:W-:-:S07]  /*1020*/  FFMA R4, R3, R2, R4 ;  /* 0x0000000203047223 */ /* 0x000fce0000000004 */
.L_x_29:
[----:B------:R-:W-:Y:S05]  /*1030*/  BSYNC.RECONVERGENT B0 ;  /* 0x0000000000007941 */ /* 0x000fea0003800200 */
.L_x_27:
[----:B------:R-:W0:Y:S02]  /*1040*/  LDC.64 R2, c[0x0][0x380] ;  /* 0x0000e000ff027b82 */ /* 0x000e240000000a00 */
[----:B0-----:R-:W-:-:S05]  /*1050*/  IMAD.WIDE R2, R0, 0x4, R2 ;  /* 0x0000000400027825 */ /* 0x001fca00078e0202 */
[----:B------:R-:W2:Y:S02]  /*1060*/  LDG.E R5, desc[UR8][R2.64] ;  /* 0x0000000802057981 */ /* 0x000ea4000c1e1900 */
[----:B--2---:R-:W-:-:S05]  /*1070*/  FFMA R5, R4, 2, R5 ;  /* 0x4000000004057823 */ /* 0x004fca0000000005 */
[----:B------:R-:W-:Y:S01]  /*1080*/  STG.E desc[UR8][R2.64], R5 ;  /* 0x0000000502007986 */ /* 0x000fe2000c101908 */
[----:B------:R-:W-:Y:S05]  /*1090*/  EXIT ;  /* 0x000000000000794d */ /* 0x000fea0003800000 */
        .weak           $__internal_1_$__cuda_sm20_sqrt_rn_f32_slowpath
        .type           $__internal_1_$__cuda_sm20_sqrt_rn_f32_slowpath,@function
        .size           $__internal_1_$__cuda_sm20_sqrt_rn_f32_slowpath,(.L_x_33 - $__internal_1_$__cuda_sm20_sqrt_rn_f32_slowpath)
$__internal_1_$__cuda_sm20_sqrt_rn_f32_slowpath:
        /* <DEDUP_REMOVED lines=19> */
.L_x_30:
[----:B------:R-:W-:Y:S02]  /*11d0*/  IMAD.MOV.U32 R4, RZ, RZ, R3 ;  /* 0x000000ffff047224 */ /* 0x000fe400078e0003 */
[----:B------:R-:W-:Y:S02]  /*11e0*/  IMAD.MOV.U32 R2, RZ, RZ, R8 ;  /* 0x000000ffff027224 */ /* 0x000fe400078e0008 */
[----:B------:R-:W-:-:S04]  /*11f0*/  IMAD.MOV.U32 R3, RZ, RZ, 0x0 ;  /* 0x00000000ff037424 */ /* 0x000fc800078e00ff */
[----:B------:R-:W-:Y:S05]  /*1200*/  RET.REL.NODEC R2 `(_Z7kernel1Pfi) ;  /* 0xffffffec027c7950 */ /* 0x000fea0003c3ffff */
.L_x_31:
        /* <DEDUP_REMOVED lines=15> */
.L_x_33:


//--------------------- .nv.global.init           --------------------------
	.section	.nv.global.init,"aw",@progbits
	.align	4
.nv.global.init:
	.type		__cudart_i2opi_f,@object
	.size		__cudart_i2opi_f,(.L_0 - __cudart_i2opi_f)
__cudart_i2opi_f:
        /*0000*/ 	.byte	0x41, 0x90, 0x43, 0x3c, 0x99, 0x95, 0x62, 0xdb, 0xc0, 0xdd, 0x34, 0xf5, 0xd1, 0x57, 0x27, 0xfc
        /*0010*/ 	.byte	0x29, 0x15, 0x44, 0x4e, 0x6e, 0x83, 0xf9, 0xa2
.L_0:


//--------------------- .nv.shared.reserved.0     --------------------------
	.section	.nv.shared.reserved.0,"aw",@nobits
	.weak		__nv_reservedSMEM_offset_0_alias
	.size		__nv_reservedSMEM_offset_0_alias, 0, 64
	.other		__nv_reservedSMEM_offset_0_alias,@"STO_CUDA_RESERVED_SHARED STV_DEFAULT"
__nv_reservedSMEM_offset_0_alias:
	.zero		0
	.zero		64


//--------------------- .nv.constant0._Z7kernel2Pfi --------------------------
	.section	.nv.constant0._Z7kernel2Pfi,"a",@progbits
	.sectionflags	@""
	.align	4
.nv.constant0._Z7kernel2Pfi:
	.zero		908


//--------------------- .nv.constant0._Z7kernel1Pfi --------------------------
	.section	.nv.constant0._Z7kernel1Pfi,"a",@progbits
	.sectionflags	@""
	.align	4
.nv.constant0._Z7kernel1Pfi:
	.zero		908


//--------------------- SYMBOLS --------------------------

	.type		.nv.reservedSmem.offset0,@object
	.size		.nv.reservedSmem.offset0,0x4
